//
// Generated by NVIDIA NVVM Compiler
//
// Compiler Build ID: CL-36424714
// Cuda compilation tools, release 13.0, V13.0.88
// Based on NVVM 20.0.0
//

.version 9.0
.target sm_100
.address_size 64

// _ZZN36_GLOBAL__N__f8246c08_4_k_cu_84434b2b29multiply_dp_gpu_shared_kernelEPdS0_S0_mmE4Asub has been demoted
// _ZZN36_GLOBAL__N__f8246c08_4_k_cu_84434b2b29multiply_dp_gpu_shared_kernelEPdS0_S0_mmE4Bsub has been demoted

.entry _ZN36_GLOBAL__N__f8246c08_4_k_cu_84434b2b22multiply_dp_gpu_kernelEPdS0_S0_m(
	.param .u64 .ptr .align 1 _ZN36_GLOBAL__N__f8246c08_4_k_cu_84434b2b22multiply_dp_gpu_kernelEPdS0_S0_m_param_0,
	.param .u64 .ptr .align 1 _ZN36_GLOBAL__N__f8246c08_4_k_cu_84434b2b22multiply_dp_gpu_kernelEPdS0_S0_m_param_1,
	.param .u64 .ptr .align 1 _ZN36_GLOBAL__N__f8246c08_4_k_cu_84434b2b22multiply_dp_gpu_kernelEPdS0_S0_m_param_2,
	.param .u64 _ZN36_GLOBAL__N__f8246c08_4_k_cu_84434b2b22multiply_dp_gpu_kernelEPdS0_S0_m_param_3
)
{
	.reg .pred 	%p<10>;
	.reg .b32 	%r<9>;
	.reg .b64 	%rd<77>;
	.reg .b64 	%fd<67>;

	ld.param.u64 	%rd25, [_ZN36_GLOBAL__N__f8246c08_4_k_cu_84434b2b22multiply_dp_gpu_kernelEPdS0_S0_m_param_0];
	ld.param.u64 	%rd26, [_ZN36_GLOBAL__N__f8246c08_4_k_cu_84434b2b22multiply_dp_gpu_kernelEPdS0_S0_m_param_1];
	ld.param.u64 	%rd24, [_ZN36_GLOBAL__N__f8246c08_4_k_cu_84434b2b22multiply_dp_gpu_kernelEPdS0_S0_m_param_3];
	cvta.to.global.u64 	%rd1, %rd26;
	cvta.to.global.u64 	%rd2, %rd25;
	mov.u32 	%r1, %ctaid.y;
	mov.u32 	%r2, %ntid.y;
	mov.u32 	%r3, %tid.y;
	mad.lo.s32 	%r4, %r1, %r2, %r3;
	cvt.u64.u32 	%rd3, %r4;
	mov.u32 	%r5, %ctaid.x;
	mov.u32 	%r6, %ntid.x;
	mov.u32 	%r7, %tid.x;
	mad.lo.s32 	%r8, %r5, %r6, %r7;
	cvt.u64.u32 	%rd4, %r8;
	max.u64 	%rd27, %rd3, %rd4;
	setp.ge.u64 	%p1, %rd27, %rd24;
	@%p1 bra 	$L__BB0_13;
	mul.lo.s64 	%rd5, %rd24, %rd4;
	add.s64 	%rd29, %rd24, -1;
	and.b64  	%rd6, %rd24, 7;
	setp.lt.u64 	%p2, %rd29, 7;
	mov.f64 	%fd66, 0d0000000000000000;
	mov.b64 	%rd75, 0;
	@%p2 bra 	$L__BB0_4;
	and.b64  	%rd75, %rd24, -8;
	shl.b64 	%rd30, %rd3, 3;
	add.s64 	%rd72, %rd2, %rd30;
	shl.b64 	%rd9, %rd24, 6;
	shl.b64 	%rd31, %rd5, 3;
	add.s64 	%rd32, %rd31, %rd1;
	add.s64 	%rd71, %rd32, 32;
	mov.f64 	%fd66, 0d0000000000000000;
	mov.u64 	%rd73, %rd75;
$L__BB0_3:
	.pragma "nounroll";
	ld.global.f64 	%fd16, [%rd72];
	ld.global.f64 	%fd17, [%rd71+-32];
	fma.rn.f64 	%fd18, %fd16, %fd17, %fd66;
	shl.b64 	%rd33, %rd24, 3;
	add.s64 	%rd34, %rd72, %rd33;
	ld.global.f64 	%fd19, [%rd34];
	ld.global.f64 	%fd20, [%rd71+-24];
	fma.rn.f64 	%fd21, %fd19, %fd20, %fd18;
	add.s64 	%rd35, %rd34, %rd33;
	ld.global.f64 	%fd22, [%rd35];
	ld.global.f64 	%fd23, [%rd71+-16];
	fma.rn.f64 	%fd24, %fd22, %fd23, %fd21;
	add.s64 	%rd36, %rd35, %rd33;
	ld.global.f64 	%fd25, [%rd36];
	ld.global.f64 	%fd26, [%rd71+-8];
	fma.rn.f64 	%fd27, %fd25, %fd26, %fd24;
	add.s64 	%rd37, %rd36, %rd33;
	ld.global.f64 	%fd28, [%rd37];
	ld.global.f64 	%fd29, [%rd71];
	fma.rn.f64 	%fd30, %fd28, %fd29, %fd27;
	add.s64 	%rd38, %rd37, %rd33;
	ld.global.f64 	%fd31, [%rd38];
	ld.global.f64 	%fd32, [%rd71+8];
	fma.rn.f64 	%fd33, %fd31, %fd32, %fd30;
	add.s64 	%rd39, %rd38, %rd33;
	ld.global.f64 	%fd34, [%rd39];
	ld.global.f64 	%fd35, [%rd71+16];
	fma.rn.f64 	%fd36, %fd34, %fd35, %fd33;
	add.s64 	%rd40, %rd39, %rd33;
	ld.global.f64 	%fd37, [%rd40];
	ld.global.f64 	%fd38, [%rd71+24];
	fma.rn.f64 	%fd66, %fd37, %fd38, %fd36;
	add.s64 	%rd73, %rd73, -8;
	add.s64 	%rd72, %rd72, %rd9;
	add.s64 	%rd71, %rd71, 64;
	setp.ne.s64 	%p3, %rd73, 0;
	@%p3 bra 	$L__BB0_3;
$L__BB0_4:
	setp.eq.s64 	%p4, %rd6, 0;
	@%p4 bra 	$L__BB0_12;
	and.b64  	%rd18, %rd24, 3;
	setp.lt.u64 	%p5, %rd6, 4;
	@%p5 bra 	$L__BB0_7;
	mad.lo.s64 	%rd41, %rd75, %rd24, %rd3;
	shl.b64 	%rd42, %rd41, 3;
	add.s64 	%rd43, %rd2, %rd42;
	ld.global.f64 	%fd40, [%rd43];
	add.s64 	%rd44, %rd75, %rd5;
	shl.b64 	%rd45, %rd44, 3;
	add.s64 	%rd46, %rd1, %rd45;
	ld.global.f64 	%fd41, [%rd46];
	fma.rn.f64 	%fd42, %fd40, %fd41, %fd66;
	shl.b64 	%rd47, %rd24, 3;
	add.s64 	%rd48, %rd43, %rd47;
	ld.global.f64 	%fd43, [%rd48];
	ld.global.f64 	%fd44, [%rd46+8];
	fma.rn.f64 	%fd45, %fd43, %fd44, %fd42;
	add.s64 	%rd49, %rd48, %rd47;
	ld.global.f64 	%fd46, [%rd49];
	ld.global.f64 	%fd47, [%rd46+16];
	fma.rn.f64 	%fd48, %fd46, %fd47, %fd45;
	add.s64 	%rd50, %rd49, %rd47;
	ld.global.f64 	%fd49, [%rd50];
	ld.global.f64 	%fd50, [%rd46+24];
	fma.rn.f64 	%fd66, %fd49, %fd50, %fd48;
	add.s64 	%rd75, %rd75, 4;
$L__BB0_7:
	setp.eq.s64 	%p6, %rd18, 0;
	@%p6 bra 	$L__BB0_12;
	setp.eq.s64 	%p7, %rd18, 1;
	@%p7 bra 	$L__BB0_10;
	mad.lo.s64 	%rd51, %rd75, %rd24, %rd3;
	shl.b64 	%rd52, %rd51, 3;
	add.s64 	%rd53, %rd2, %rd52;
	ld.global.f64 	%fd52, [%rd53];
	add.s64 	%rd54, %rd75, %rd5;
	shl.b64 	%rd55, %rd54, 3;
	add.s64 	%rd56, %rd1, %rd55;
	ld.global.f64 	%fd53, [%rd56];
	fma.rn.f64 	%fd54, %fd52, %fd53, %fd66;
	shl.b64 	%rd57, %rd24, 3;
	add.s64 	%rd58, %rd53, %rd57;
	ld.global.f64 	%fd55, [%rd58];
	ld.global.f64 	%fd56, [%rd56+8];
	fma.rn.f64 	%fd66, %fd55, %fd56, %fd54;
	add.s64 	%rd75, %rd75, 2;
$L__BB0_10:
	and.b64  	%rd59, %rd24, 1;
	setp.eq.b64 	%p8, %rd59, 1;
	not.pred 	%p9, %p8;
	@%p9 bra 	$L__BB0_12;
	mad.lo.s64 	%rd60, %rd75, %rd24, %rd3;
	shl.b64 	%rd61, %rd60, 3;
	add.s64 	%rd62, %rd2, %rd61;
	ld.global.f64 	%fd57, [%rd62];
	add.s64 	%rd63, %rd75, %rd5;
	shl.b64 	%rd64, %rd63, 3;
	add.s64 	%rd65, %rd1, %rd64;
	ld.global.f64 	%fd58, [%rd65];
	fma.rn.f64 	%fd66, %fd57, %fd58, %fd66;
$L__BB0_12:
	ld.param.u64 	%rd70, [_ZN36_GLOBAL__N__f8246c08_4_k_cu_84434b2b22multiply_dp_gpu_kernelEPdS0_S0_m_param_2];
	add.s64 	%rd66, %rd5, %rd3;
	cvta.to.global.u64 	%rd67, %rd70;
	shl.b64 	%rd68, %rd66, 3;
	add.s64 	%rd69, %rd67, %rd68;
	st.global.f64 	[%rd69], %fd66;
$L__BB0_13:
	ret;

}
.entry _ZN36_GLOBAL__N__f8246c08_4_k_cu_84434b2b29multiply_dp_gpu_shared_kernelEPdS0_S0_mm(
	.param .u64 .ptr .align 1 _ZN36_GLOBAL__N__f8246c08_4_k_cu_84434b2b29multiply_dp_gpu_shared_kernelEPdS0_S0_mm_param_0,
	.param .u64 .ptr .align 1 _ZN36_GLOBAL__N__f8246c08_4_k_cu_84434b2b29multiply_dp_gpu_shared_kernelEPdS0_S0_mm_param_1,
	.param .u64 .ptr .align 1 _ZN36_GLOBAL__N__f8246c08_4_k_cu_84434b2b29multiply_dp_gpu_shared_kernelEPdS0_S0_mm_param_2,
	.param .u64 _ZN36_GLOBAL__N__f8246c08_4_k_cu_84434b2b29multiply_dp_gpu_shared_kernelEPdS0_S0_mm_param_3,
	.param .u64 _ZN36_GLOBAL__N__f8246c08_4_k_cu_84434b2b29multiply_dp_gpu_shared_kernelEPdS0_S0_mm_param_4
)
{
	.reg .pred 	%p<12>;
	.reg .b32 	%r<60>;
	.reg .b64 	%rd<52>;
	.reg .b64 	%fd<77>;
	// demoted variable
	.shared .align 8 .b8 _ZZN36_GLOBAL__N__f8246c08_4_k_cu_84434b2b29multiply_dp_gpu_shared_kernelEPdS0_S0_mmE4Asub[8192];
	// demoted variable
	.shared .align 8 .b8 _ZZN36_GLOBAL__N__f8246c08_4_k_cu_84434b2b29multiply_dp_gpu_shared_kernelEPdS0_S0_mmE4Bsub[8192];
	ld.param.u64 	%rd23, [_ZN36_GLOBAL__N__f8246c08_4_k_cu_84434b2b29multiply_dp_gpu_shared_kernelEPdS0_S0_mm_param_0];
	ld.param.u64 	%rd24, [_ZN36_GLOBAL__N__f8246c08_4_k_cu_84434b2b29multiply_dp_gpu_shared_kernelEPdS0_S0_mm_param_1];
	ld.param.u64 	%rd26, [_ZN36_GLOBAL__N__f8246c08_4_k_cu_84434b2b29multiply_dp_gpu_shared_kernelEPdS0_S0_mm_param_3];
	ld.param.u64 	%rd27, [_ZN36_GLOBAL__N__f8246c08_4_k_cu_84434b2b29multiply_dp_gpu_shared_kernelEPdS0_S0_mm_param_4];
	mov.u32 	%r13, %ctaid.y;
	mov.u32 	%r1, %ctaid.x;
	mov.u32 	%r2, %ntid.y;
	mov.u32 	%r3, %tid.y;
	mad.lo.s32 	%r14, %r13, %r2, %r3;
	cvt.u64.u32 	%rd1, %r14;
	mov.u32 	%r4, %ntid.x;
	mov.u32 	%r5, %tid.x;
	mad.lo.s32 	%r15, %r1, %r4, %r5;
	cvt.u64.u32 	%rd2, %r15;
	max.u64 	%rd28, %rd1, %rd2;
	setp.ge.u64 	%p1, %rd28, %rd26;
	@%p1 bra 	$L__BB1_17;
	cvt.rn.f64.u64 	%fd16, %rd26;
	cvt.rn.f64.u32 	%fd17, %r4;
	div.rn.f64 	%fd18, %fd16, %fd17;
	cvt.rpi.f64.f64 	%fd19, %fd18;
	cvt.rzi.u64.f64 	%rd3, %fd19;
	setp.eq.s64 	%p2, %rd3, 0;
	mov.f64 	%fd75, 0d0000000000000000;
	@%p2 bra 	$L__BB1_16;
	cvt.u64.u32 	%rd4, %r4;
	cvt.u64.u32 	%rd5, %r5;
	cvt.u64.u32 	%rd6, %r2;
	cvt.u64.u32 	%rd30, %r3;
	mul.wide.u32 	%rd31, %r1, %r4;
	add.s64 	%rd32, %rd31, %rd5;
	shl.b32 	%r6, %r5, 5;
	mad.lo.s64 	%rd7, %rd26, %rd32, %rd30;
	and.b64  	%rd8, %rd27, 7;
	and.b64  	%rd9, %rd27, 3;
	and.b64  	%rd10, %rd27, -8;
	and.b64  	%rd11, %rd27, 1;
	shl.b32 	%r16, %r5, 8;
	mov.u32 	%r17, _ZZN36_GLOBAL__N__f8246c08_4_k_cu_84434b2b29multiply_dp_gpu_shared_kernelEPdS0_S0_mmE4Bsub;
	add.s32 	%r18, %r16, %r17;
	add.s32 	%r7, %r18, 32;
	cvta.to.global.u64 	%rd12, %rd23;
	cvta.to.global.u64 	%rd13, %rd24;
	mov.f64 	%fd75, 0d0000000000000000;
	mov.b64 	%rd47, 0;
$L__BB1_3:
	setp.eq.s64 	%p3, %rd27, 0;
	mad.lo.s64 	%rd33, %rd47, %rd4, %rd5;
	mad.lo.s64 	%rd34, %rd33, %rd26, %rd1;
	shl.b64 	%rd35, %rd34, 3;
	add.s64 	%rd36, %rd12, %rd35;
	ld.global.f64 	%fd21, [%rd36];
	add.s32 	%r19, %r6, %r3;
	shl.b32 	%r20, %r19, 3;
	mov.u32 	%r21, _ZZN36_GLOBAL__N__f8246c08_4_k_cu_84434b2b29multiply_dp_gpu_shared_kernelEPdS0_S0_mmE4Asub;
	add.s32 	%r22, %r21, %r20;
	st.shared.f64 	[%r22], %fd21;
	mad.lo.s64 	%rd37, %rd47, %rd6, %rd7;
	shl.b64 	%rd38, %rd37, 3;
	add.s64 	%rd39, %rd13, %rd38;
	ld.global.f64 	%fd22, [%rd39];
	mov.u32 	%r23, _ZZN36_GLOBAL__N__f8246c08_4_k_cu_84434b2b29multiply_dp_gpu_shared_kernelEPdS0_S0_mmE4Bsub;
	add.s32 	%r24, %r23, %r20;
	st.shared.f64 	[%r24], %fd22;
	bar.sync 	0;
	@%p3 bra 	$L__BB1_15;
	setp.lt.u64 	%p4, %rd27, 8;
	mov.b64 	%rd50, 0;
	@%p4 bra 	$L__BB1_7;
	shl.b32 	%r25, %r3, 3;
	mov.u32 	%r26, _ZZN36_GLOBAL__N__f8246c08_4_k_cu_84434b2b29multiply_dp_gpu_shared_kernelEPdS0_S0_mmE4Asub;
	add.s32 	%r27, %r25, %r26;
	add.s32 	%r59, %r27, 1024;
	mov.u32 	%r58, %r7;
	mov.u64 	%rd48, %rd10;
$L__BB1_6:
	.pragma "nounroll";
	ld.shared.f64 	%fd24, [%r59+-1024];
	ld.shared.f64 	%fd25, [%r58+-32];
	fma.rn.f64 	%fd26, %fd24, %fd25, %fd75;
	ld.shared.f64 	%fd27, [%r59+-768];
	ld.shared.f64 	%fd28, [%r58+-24];
	fma.rn.f64 	%fd29, %fd27, %fd28, %fd26;
	ld.shared.f64 	%fd30, [%r59+-512];
	ld.shared.f64 	%fd31, [%r58+-16];
	fma.rn.f64 	%fd32, %fd30, %fd31, %fd29;
	ld.shared.f64 	%fd33, [%r59+-256];
	ld.shared.f64 	%fd34, [%r58+-8];
	fma.rn.f64 	%fd35, %fd33, %fd34, %fd32;
	ld.shared.f64 	%fd36, [%r59];
	ld.shared.f64 	%fd37, [%r58];
	fma.rn.f64 	%fd38, %fd36, %fd37, %fd35;
	ld.shared.f64 	%fd39, [%r59+256];
	ld.shared.f64 	%fd40, [%r58+8];
	fma.rn.f64 	%fd41, %fd39, %fd40, %fd38;
	ld.shared.f64 	%fd42, [%r59+512];
	ld.shared.f64 	%fd43, [%r58+16];
	fma.rn.f64 	%fd44, %fd42, %fd43, %fd41;
	ld.shared.f64 	%fd45, [%r59+768];
	ld.shared.f64 	%fd46, [%r58+24];
	fma.rn.f64 	%fd75, %fd45, %fd46, %fd44;
	add.s64 	%rd48, %rd48, -8;
	add.s32 	%r59, %r59, 2048;
	add.s32 	%r58, %r58, 64;
	setp.ne.s64 	%p5, %rd48, 0;
	mov.u64 	%rd50, %rd10;
	@%p5 bra 	$L__BB1_6;
$L__BB1_7:
	setp.eq.s64 	%p6, %rd8, 0;
	@%p6 bra 	$L__BB1_15;
	add.s64 	%rd41, %rd8, -1;
	setp.lt.u64 	%p7, %rd41, 3;
	@%p7 bra 	$L__BB1_10;
	cvt.u32.u64 	%r28, %rd50;
	shl.b32 	%r29, %r28, 5;
	add.s32 	%r30, %r29, %r3;
	shl.b32 	%r31, %r30, 3;
	mov.u32 	%r32, _ZZN36_GLOBAL__N__f8246c08_4_k_cu_84434b2b29multiply_dp_gpu_shared_kernelEPdS0_S0_mmE4Asub;
	add.s32 	%r33, %r32, %r31;
	ld.shared.f64 	%fd48, [%r33];
	add.s32 	%r34, %r6, %r28;
	shl.b32 	%r35, %r34, 3;
	mov.u32 	%r36, _ZZN36_GLOBAL__N__f8246c08_4_k_cu_84434b2b29multiply_dp_gpu_shared_kernelEPdS0_S0_mmE4Bsub;
	add.s32 	%r37, %r36, %r35;
	ld.shared.f64 	%fd49, [%r37];
	fma.rn.f64 	%fd50, %fd48, %fd49, %fd75;
	ld.shared.f64 	%fd51, [%r33+256];
	ld.shared.f64 	%fd52, [%r37+8];
	fma.rn.f64 	%fd53, %fd51, %fd52, %fd50;
	ld.shared.f64 	%fd54, [%r33+512];
	ld.shared.f64 	%fd55, [%r37+16];
	fma.rn.f64 	%fd56, %fd54, %fd55, %fd53;
	ld.shared.f64 	%fd57, [%r33+768];
	ld.shared.f64 	%fd58, [%r37+24];
	fma.rn.f64 	%fd75, %fd57, %fd58, %fd56;
	add.s64 	%rd50, %rd50, 4;
$L__BB1_10:
	setp.eq.s64 	%p8, %rd9, 0;
	@%p8 bra 	$L__BB1_15;
	setp.eq.s64 	%p9, %rd9, 1;
	@%p9 bra 	$L__BB1_13;
	cvt.u32.u64 	%r38, %rd50;
	shl.b32 	%r39, %r38, 5;
	add.s32 	%r40, %r39, %r3;
	shl.b32 	%r41, %r40, 3;
	mov.u32 	%r42, _ZZN36_GLOBAL__N__f8246c08_4_k_cu_84434b2b29multiply_dp_gpu_shared_kernelEPdS0_S0_mmE4Asub;
	add.s32 	%r43, %r42, %r41;
	ld.shared.f64 	%fd60, [%r43];
	add.s32 	%r44, %r6, %r38;
	shl.b32 	%r45, %r44, 3;
	mov.u32 	%r46, _ZZN36_GLOBAL__N__f8246c08_4_k_cu_84434b2b29multiply_dp_gpu_shared_kernelEPdS0_S0_mmE4Bsub;
	add.s32 	%r47, %r46, %r45;
	ld.shared.f64 	%fd61, [%r47];
	fma.rn.f64 	%fd62, %fd60, %fd61, %fd75;
	ld.shared.f64 	%fd63, [%r43+256];
	ld.shared.f64 	%fd64, [%r47+8];
	fma.rn.f64 	%fd75, %fd63, %fd64, %fd62;
	add.s64 	%rd50, %rd50, 2;
$L__BB1_13:
	setp.eq.s64 	%p10, %rd11, 0;
	@%p10 bra 	$L__BB1_15;
	cvt.u32.u64 	%r48, %rd50;
	shl.b32 	%r49, %r48, 5;
	add.s32 	%r50, %r49, %r3;
	shl.b32 	%r51, %r50, 3;
	mov.u32 	%r52, _ZZN36_GLOBAL__N__f8246c08_4_k_cu_84434b2b29multiply_dp_gpu_shared_kernelEPdS0_S0_mmE4Asub;
	add.s32 	%r53, %r52, %r51;
	ld.shared.f64 	%fd65, [%r53];
	add.s32 	%r54, %r6, %r48;
	shl.b32 	%r55, %r54, 3;
	mov.u32 	%r56, _ZZN36_GLOBAL__N__f8246c08_4_k_cu_84434b2b29multiply_dp_gpu_shared_kernelEPdS0_S0_mmE4Bsub;
	add.s32 	%r57, %r56, %r55;
	ld.shared.f64 	%fd66, [%r57];
	fma.rn.f64 	%fd75, %fd65, %fd66, %fd75;
$L__BB1_15:
	bar.sync 	0;
	add.s64 	%rd47, %rd47, 1;
	setp.ne.s64 	%p11, %rd47, %rd3;
	@%p11 bra 	$L__BB1_3;
$L__BB1_16:
	ld.param.u64 	%rd46, [_ZN36_GLOBAL__N__f8246c08_4_k_cu_84434b2b29multiply_dp_gpu_shared_kernelEPdS0_S0_mm_param_2];
	mad.lo.s64 	%rd42, %rd26, %rd2, %rd1;
	cvta.to.global.u64 	%rd43, %rd46;
	shl.b64 	%rd44, %rd42, 3;
	add.s64 	%rd45, %rd43, %rd44;
	st.global.f64 	[%rd45], %fd75;
$L__BB1_17:
	ret;

}


// ===== COMPILED SASS (sm_100) =====

	.target	sm_100

	.elftype	@"ET_EXEC"


//--------------------- .note.nv.tkinfo           --------------------------
	.section	.note.nv.tkinfo,"",@"SHT_NOTE"
	.sectionflags	@"SHF_NOTE_NV_TKINFO"
	.tkinfo
        /*0018*/ 	.word	0x00000002
        /*0030*/ 	.string	""
        /*0030*/ 	.string	"ptxas"
        /*0030*/ 	.string	"Cuda compilation tools, release 13.0, V13.0.88"
        /*0030*/ 	.string	"Build cuda_13.0.r13.0/compiler.36424714_0"
        /*0030*/ 	.string	"-arch sm_100 -m 64 "



//--------------------- .note.nv.cuinfo           --------------------------
	.section	.note.nv.cuinfo,"",@"SHT_NOTE"
	.sectionflags	@"SHF_NOTE_NV_CUINFO"
        /*0018*/ 	.short	0x0002
        /*001a*/ 	.short	0x0064
        /*001c*/ 	.short	0x0082
	.zero		2


//--------------------- .nv.info                  --------------------------
	.section	.nv.info,"",@"SHT_CUDA_INFO"
	.align	4


	//----- nvinfo : EIATTR_REGCOUNT
	.align		4
        /*0000*/ 	.byte	0x04, 0x2f
        /*0002*/ 	.short	(.L_1 - .L_0)
	.align		4
.L_0:
        /*0004*/ 	.word	index@(_ZN36_GLOBAL__N__f8246c08_4_k_cu_84434b2b22multiply_dp_gpu_kernelEPdS0_S0_m)
        /*0008*/ 	.word	0x00000020


	//----- nvinfo : EIATTR_FRAME_SIZE
	.align		4
.L_1:
        /*000c*/ 	.byte	0x04, 0x11
        /*000e*/ 	.short	(.L_3 - .L_2)
	.align		4
.L_2:
        /*0010*/ 	.word	index@(_ZN36_GLOBAL__N__f8246c08_4_k_cu_84434b2b22multiply_dp_gpu_kernelEPdS0_S0_m)
        /*0014*/ 	.word	0x00000000


	//----- nvinfo : EIATTR_REGCOUNT
	.align		4
.L_3:
        /*0018*/ 	.byte	0x04, 0x2f
        /*001a*/ 	.short	(.L_5 - .L_4)
	.align		4
.L_4:
        /*001c*/ 	.word	index@(_ZN36_GLOBAL__N__f8246c08_4_k_cu_84434b2b29multiply_dp_gpu_shared_kernelEPdS0_S0_mm)
        /*0020*/ 	.word	0x00000020


	//----- nvinfo : EIATTR_FRAME_SIZE
	.align		4
.L_5:
        /*0024*/ 	.byte	0x04, 0x11
        /*0026*/ 	.short	(.L_7 - .L_6)
	.align		4
.L_6:
        /*0028*/ 	.word	index@($__internal_0_$__cuda_sm20_div_rn_f64_full)
        /*002c*/ 	.word	0x00000000


	//----- nvinfo : EIATTR_FRAME_SIZE
	.align		4
.L_7:
        /*0030*/ 	.byte	0x04, 0x11
        /*0032*/ 	.short	(.L_9 - .L_8)
	.align		4
.L_8:
        /*0034*/ 	.word	index@(_ZN36_GLOBAL__N__f8246c08_4_k_cu_84434b2b29multiply_dp_gpu_shared_kernelEPdS0_S0_mm)
        /*0038*/ 	.word	0x00000000


	//----- nvinfo : EIATTR_MIN_STACK_SIZE
	.align		4
.L_9:
        /*003c*/ 	.byte	0x04, 0x12
        /*003e*/ 	.short	(.L_11 - .L_10)
	.align		4
.L_10:
        /*0040*/ 	.word	index@(_ZN36_GLOBAL__N__f8246c08_4_k_cu_84434b2b29multiply_dp_gpu_shared_kernelEPdS0_S0_mm)
        /*0044*/ 	.word	0x00000000


	//----- nvinfo : EIATTR_MIN_STACK_SIZE
	.align		4
.L_11:
        /*0048*/ 	.byte	0x04, 0x12
        /*004a*/ 	.short	(.L_13 - .L_12)
	.align		4
.L_12:
        /*004c*/ 	.word	index@(_ZN36_GLOBAL__N__f8246c08_4_k_cu_84434b2b22multiply_dp_gpu_kernelEPdS0_S0_m)
        /*0050*/ 	.word	0x00000000
.L_13:


//--------------------- .nv.compat                --------------------------
	.section	.nv.compat,"",@"SHT_CUDA_COMPAT_INFO"
	.align	4
        /*0000*/ 	.byte	0x02, 0x09, 0x00, 0x00, 0x02, 0x02, 0x01, 0x00, 0x02, 0x05, 0x05, 0x00, 0x03, 0x07, 0x01, 0x01
        /*0010*/ 	.byte	0x02, 0x03, 0x00, 0x00, 0x02, 0x06, 0x01, 0x00, 0x04, 0x0b, 0x08, 0x00, 0x01, 0x00, 0x00, 0x00
        /*0020*/ 	.byte	0x00, 0x00, 0x00, 0x00


//--------------------- .nv.info._ZN36_GLOBAL__N__f8246c08_4_k_cu_84434b2b29multiply_dp_gpu_shared_kernelEPdS0_S0_mm --------------------------
	.section	.nv.info._ZN36_GLOBAL__N__f8246c08_4_k_cu_84434b2b29multiply_dp_gpu_shared_kernelEPdS0_S0_mm,"",@"SHT_CUDA_INFO"
	.sectionflags	@""
	.align	4


	//----- nvinfo : EIATTR_CUDA_API_VERSION
	.align		4
        /*0000*/ 	.byte	0x04, 0x37
        /*0002*/ 	.short	(.L_15 - .L_14)
.L_14:
        /*0004*/ 	.word	0x00000082


	//----- nvinfo : EIATTR_KPARAM_INFO
	.align		4
.L_15:
        /*0008*/ 	.byte	0x04, 0x17
        /*000a*/ 	.short	(.L_17 - .L_16)
.L_16:
        /*000c*/ 	.word	0x00000000
        /*0010*/ 	.short	0x0004
        /*0012*/ 	.short	0x0020
        /*0014*/ 	.byte	0x00, 0xf0, 0x21, 0x00


	//----- nvinfo : EIATTR_KPARAM_INFO
	.align		4
.L_17:
        /*0018*/ 	.byte	0x04, 0x17
        /*001a*/ 	.short	(.L_19 - .L_18)
.L_18:
        /*001c*/ 	.word	0x00000000
        /*0020*/ 	.short	0x0003
        /*0022*/ 	.short	0x0018
        /*0024*/ 	.byte	0x00, 0xf0, 0x21, 0x00


	//----- nvinfo : EIATTR_KPARAM_INFO
	.align		4
.L_19:
        /*0028*/ 	.byte	0x04, 0x17
        /*002a*/ 	.short	(.L_21 - .L_20)
.L_20:
        /*002c*/ 	.word	0x00000000
        /*0030*/ 	.short	0x0002
        /*0032*/ 	.short	0x0010
        /*0034*/ 	.byte	0x00, 0xf5, 0x21, 0x00


	//----- nvinfo : EIATTR_KPARAM_INFO
	.align		4
.L_21:
        /*0038*/ 	.byte	0x04, 0x17
        /*003a*/ 	.short	(.L_23 - .L_22)
.L_22:
        /*003c*/ 	.word	0x00000000
        /*0040*/ 	.short	0x0001
        /*0042*/ 	.short	0x0008
        /*0044*/ 	.byte	0x00, 0xf5, 0x21, 0x00


	//----- nvinfo : EIATTR_KPARAM_INFO
	.align		4
.L_23:
        /*0048*/ 	.byte	0x04, 0x17
        /*004a*/ 	.short	(.L_25 - .L_24)
.L_24:
        /*004c*/ 	.word	0x00000000
        /*0050*/ 	.short	0x0000
        /*0052*/ 	.short	0x0000
        /*0054*/ 	.byte	0x00, 0xf5, 0x21, 0x00


	//----- nvinfo : EIATTR_SPARSE_MMA_MASK
	.align		4
.L_25:
        /*0058*/ 	.byte	0x03, 0x50
        /*005a*/ 	.short	0x0000


	//----- nvinfo : EIATTR_MAXREG_COUNT
	.align		4
        /*005c*/ 	.byte	0x03, 0x1b
        /*005e*/ 	.short	0x00ff


	//----- nvinfo : EIATTR_NUM_BARRIERS
	.align		4
        /*0060*/ 	.byte	0x02, 0x4c
        /*0062*/ 	.byte	0x01
	.zero		1


	//----- nvinfo : EIATTR_MERCURY_ISA_VERSION
	.align		4
        /*0064*/ 	.byte	0x03, 0x5f
        /*0066*/ 	.short	0x0101


	//----- nvinfo : EIATTR_VRC_CTA_INIT_COUNT
	.align		4
        /*0068*/ 	.byte	0x02, 0x4a
	.zero		1
	.zero		1


	//----- nvinfo : EIATTR_EXIT_INSTR_OFFSETS
	.align		4
        /*006c*/ 	.byte	0x04, 0x1c
        /*006e*/ 	.short	(.L_27 - .L_26)


	//   ....[0]....
.L_26:
        /*0070*/ 	.word	0x000000f0


	//   ....[1]....
        /*0074*/ 	.word	0x00000c60


	//----- nvinfo : EIATTR_CRS_STACK_SIZE
	.align		4
.L_27:
        /*0078*/ 	.byte	0x04, 0x1e
        /*007a*/ 	.short	(.L_29 - .L_28)
.L_28:
        /*007c*/ 	.word	0x00000000


	//----- nvinfo : EIATTR_CBANK_PARAM_SIZE
	.align		4
.L_29:
        /*0080*/ 	.byte	0x03, 0x19
        /*0082*/ 	.short	0x0028


	//----- nvinfo : EIATTR_PARAM_CBANK
	.align		4
        /*0084*/ 	.byte	0x04, 0x0a
        /*0086*/ 	.short	(.L_31 - .L_30)
	.align		4
.L_30:
        /*0088*/ 	.word	index@(.nv.constant0._ZN36_GLOBAL__N__f8246c08_4_k_cu_84434b2b29multiply_dp_gpu_shared_kernelEPdS0_S0_mm)
        /*008c*/ 	.short	0x0380
        /*008e*/ 	.short	0x0028


	//----- nvinfo : EIATTR_SW_WAR
	.align		4
.L_31:
        /*0090*/ 	.byte	0x04, 0x36
        /*0092*/ 	.short	(.L_33 - .L_32)
.L_32:
        /*0094*/ 	.word	0x00000008
.L_33:


//--------------------- .nv.info._ZN36_GLOBAL__N__f8246c08_4_k_cu_84434b2b22multiply_dp_gpu_kernelEPdS0_S0_m --------------------------
	.section	.nv.info._ZN36_GLOBAL__N__f8246c08_4_k_cu_84434b2b22multiply_dp_gpu_kernelEPdS0_S0_m,"",@"SHT_CUDA_INFO"
	.sectionflags	@""
	.align	4


	//----- nvinfo : EIATTR_CUDA_API_VERSION
	.align		4
        /*0000*/ 	.byte	0x04, 0x37
        /*0002*/ 	.short	(.L_35 - .L_34)
.L_34:
        /*0004*/ 	.word	0x00000082


	//----- nvinfo : EIATTR_KPARAM_INFO
	.align		4
.L_35:
        /*0008*/ 	.byte	0x04, 0x17
        /*000a*/ 	.short	(.L_37 - .L_36)
.L_36:
        /*000c*/ 	.word	0x00000000
        /*0010*/ 	.short	0x0003
        /*0012*/ 	.short	0x0018
        /*0014*/ 	.byte	0x00, 0xf0, 0x21, 0x00


	//----- nvinfo : EIATTR_KPARAM_INFO
	.align		4
.L_37:
        /*0018*/ 	.byte	0x04, 0x17
        /*001a*/ 	.short	(.L_39 - .L_38)
.L_38:
        /*001c*/ 	.word	0x00000000
        /*0020*/ 	.short	0x0002
        /*0022*/ 	.short	0x0010
        /*0024*/ 	.byte	0x00, 0xf5, 0x21, 0x00


	//----- nvinfo : EIATTR_KPARAM_INFO
	.align		4
.L_39:
        /*0028*/ 	.byte	0x04, 0x17
        /*002a*/ 	.short	(.L_41 - .L_40)
.L_40:
        /*002c*/ 	.word	0x00000000
        /*0030*/ 	.short	0x0001
        /*0032*/ 	.short	0x0008
        /*0034*/ 	.byte	0x00, 0xf5, 0x21, 0x00


	//----- nvinfo : EIATTR_KPARAM_INFO
	.align		4
.L_41:
        /*0038*/ 	.byte	0x04, 0x17
        /*003a*/ 	.short	(.L_43 - .L_42)
.L_42:
        /*003c*/ 	.word	0x00000000
        /*0040*/ 	.short	0x0000
        /*0042*/ 	.short	0x0000
        /*0044*/ 	.byte	0x00, 0xf5, 0x21, 0x00


	//----- nvinfo : EIATTR_SPARSE_MMA_MASK
	.align		4
.L_43:
        /*0048*/ 	.byte	0x03, 0x50
        /*004a*/ 	.short	0x0000


	//----- nvinfo : EIATTR_MAXREG_COUNT
	.align		4
        /*004c*/ 	.byte	0x03, 0x1b
        /*004e*/ 	.short	0x00ff


	//----- nvinfo : EIATTR_MERCURY_ISA_VERSION
	.align		4
        /*0050*/ 	.byte	0x03, 0x5f
        /*0052*/ 	.short	0x0101


	//----- nvinfo : EIATTR_VRC_CTA_INIT_COUNT
	.align		4
        /*0054*/ 	.byte	0x02, 0x4a
	.zero		1
	.zero		1


	//----- nvinfo : EIATTR_EXIT_INSTR_OFFSETS
	.align		4
        /*0058*/ 	.byte	0x04, 0x1c
        /*005a*/ 	.short	(.L_45 - .L_44)


	//   ....[0]....
.L_44:
        /*005c*/ 	.word	0x000000f0


	//   ....[1]....
        /*0060*/ 	.word	0x00000bf0


	//----- nvinfo : EIATTR_CBANK_PARAM_SIZE
	.align		4
.L_45:
        /*0064*/ 	.byte	0x03, 0x19
        /*0066*/ 	.short	0x0020


	//----- nvinfo : EIATTR_PARAM_CBANK
	.align		4
        /*0068*/ 	.byte	0x04, 0x0a
        /*006a*/ 	.short	(.L_47 - .L_46)
	.align		4
.L_46:
        /*006c*/ 	.word	index@(.nv.constant0._ZN36_GLOBAL__N__f8246c08_4_k_cu_84434b2b22multiply_dp_gpu_kernelEPdS0_S0_m)
        /*0070*/ 	.short	0x0380
        /*0072*/ 	.short	0x0020


	//----- nvinfo : EIATTR_SW_WAR
	.align		4
.L_47:
        /*0074*/ 	.byte	0x04, 0x36
        /*0076*/ 	.short	(.L_49 - .L_48)
.L_48:
        /*0078*/ 	.word	0x00000008
.L_49:


//--------------------- .nv.callgraph             --------------------------
	.section	.nv.callgraph,"",@"SHT_CUDA_CALLGRAPH"
	.align	4
	.sectionentsize	8
	.align		4
        /*0000*/ 	.word	0x00000000
	.align		4
        /*0004*/ 	.word	0xffffffff
	.align		4
        /*0008*/ 	.word	0x00000000
	.align		4
        /*000c*/ 	.word	0xfffffffe
	.align		4
        /*0010*/ 	.word	0x00000000
	.align		4
        /*0014*/ 	.word	0xfffffffd
	.align		4
        /*0018*/ 	.word	0x00000000
	.align		4
        /*001c*/ 	.word	0xfffffffc


//--------------------- .text._ZN36_GLOBAL__N__f8246c08_4_k_cu_84434b2b29multiply_dp_gpu_shared_kernelEPdS0_S0_mm --------------------------
	.section	.text._ZN36_GLOBAL__N__f8246c08_4_k_cu_84434b2b29multiply_dp_gpu_shared_kernelEPdS0_S0_mm,"ax",@progbits
	.align	128
.text._ZN36_GLOBAL__N__f8246c08_4_k_cu_84434b2b29multiply_dp_gpu_shared_kernelEPdS0_S0_mm:
        .type           _ZN36_GLOBAL__N__f8246c08_4_k_cu_84434b2b29multiply_dp_gpu_shared_kernelEPdS0_S0_mm,@function
        .size           _ZN36_GLOBAL__N__f8246c08_4_k_cu_84434b2b29multiply_dp_gpu_shared_kernelEPdS0_S0_mm,(.L_x_20 - _ZN36_GLOBAL__N__f8246c08_4_k_cu_84434b2b29multiply_dp_gpu_shared_kernelEPdS0_S0_mm)
        .other          _ZN36_GLOBAL__N__f8246c08_4_k_cu_84434b2b29multiply_dp_gpu_shared_kernelEPdS0_S0_mm,@"STO_CUDA_ENTRY STV_DEFAULT"
_ZN36_GLOBAL__N__f8246c08_4_k_cu_84434b2b29multiply_dp_gpu_shared_kernelEPdS0_S0_mm:
[----:B------:R-:W-:Y:S01]  /*0000*/  LDC R1, c[0x0][0x37c] ;  /* 0x0000df00ff017b82 */ /* 0x000fe20000000800 */
[----:B------:R-:W0:Y:S07]  /*0010*/  S2R R18, SR_TID.Y ;  /* 0x0000000000127919 */ /* 0x000e2e0000002200 */
[----:B------:R-:W0:Y:S01]  /*0020*/  LDC R0, c[0x0][0x364] ;  /* 0x0000d900ff007b82 */ /* 0x000e220000000800 */
[----:B------:R-:W1:Y:S01]  /*0030*/  LDCU.64 UR6, c[0x0][0x398] ;  /* 0x00007300ff0677ac */ /* 0x000e620008000a00 */
[----:B------:R-:W2:Y:S06]  /*0040*/  S2R R24, SR_TID.X ;  /* 0x0000000000187919 */ /* 0x000eac0000002100 */
[----:B------:R-:W0:Y:S08]  /*0050*/  S2UR UR4, SR_CTAID.Y ;  /* 0x00000000000479c3 */ /* 0x000e300000002600 */
[----:B------:R-:W2:Y:S08]  /*0060*/  S2UR UR10, SR_CTAID.X ;  /* 0x00000000000a79c3 */ /* 0x000eb00000002500 */
[----:B------:R-:W2:Y:S01]  /*0070*/  LDC R2, c[0x0][0x360] ;  /* 0x0000d800ff027b82 */ /* 0x000ea20000000800 */
[----:B0-----:R-:W-:-:S02]  /*0080*/  IMAD R6, R0, UR4, R18 ;  /* 0x0000000400067c24 */ /* 0x001fc4000f8e0212 */
[----:B--2---:R-:W-:-:S05]  /*0090*/  IMAD R3, R2, UR10, R24 ;  /* 0x0000000a02037c24 */ /* 0x004fca000f8e0218 */
[----:B------:R-:W-:-:S04]  /*00a0*/  ISETP.GT.U32.AND P0, PT, R6, R3, PT ;  /* 0x000000030600720c */ /* 0x000fc80003f04070 */
[----:B------:R-:W-:-:S04]  /*00b0*/  ISETP.GT.U32.AND.EX P0, PT, RZ, RZ, PT, P0 ;  /* 0x000000ffff00720c */ /* 0x000fc80003f04100 */
[----:B------:R-:W-:-:S04]  /*00c0*/  SEL R4, R6, R3, P0 ;  /* 0x0000000306047207 */ /* 0x000fc80000000000 */
[----:B-1----:R-:W-:-:S04]  /*00d0*/  ISETP.GE.U32.AND P0, PT, R4, UR6, PT ;  /* 0x0000000604007c0c */ /* 0x002fc8000bf06070 */
[----:B------:R-:W-:-:S13]  /*00e0*/  ISETP.GE.U32.AND.EX P0, PT, RZ, UR7, PT, P0 ;  /* 0x00000007ff007c0c */ /* 0x000fda000bf06100 */
[----:B------:R-:W-:Y:S05]  /*00f0*/  @P0 EXIT ;  /* 0x000000000000094d */ /* 0x000fea0003800000 */
[----:B------:R-:W0:Y:S01]  /*0100*/  I2F.F64.U32 R22, R2 ;  /* 0x0000000200167312 */ /* 0x000e220000201800 */
[----:B------:R-:W-:Y:S01]  /*0110*/  IMAD.MOV.U32 R4, RZ, RZ, 0x1 ;  /* 0x00000001ff047424 */ /* 0x000fe200078e00ff */
[----:B------:R-:W1:Y:S06]  /*0120*/  LDCU.64 UR4, c[0x0][0x398] ;  /* 0x00007300ff0477ac */ /* 0x000e6c0008000a00 */
[----:B0-----:R-:W0:Y:S02]  /*0130*/  MUFU.RCP64H R5, R23 ;  /* 0x0000001700057308 */ /* 0x001e240000001800 */
[----:B0-----:R-:W-:-:S08]  /*0140*/  DFMA R8, -R22, R4, 1 ;  /* 0x3ff000001608742b */ /* 0x001fd00000000104 */
[----:B------:R-:W-:-:S08]  /*0150*/  DFMA R8, R8, R8, R8 ;  /* 0x000000080808722b */ /* 0x000fd00000000008 */
[----:B------:R-:W-:Y:S02]  /*0160*/  DFMA R4, R4, R8, R4 ;  /* 0x000000080404722b */ /* 0x000fe40000000004 */
[----:B-1----:R-:W0:Y:S06]  /*0170*/  I2F.F64.U64 R8, UR4 ;  /* 0x0000000400087d12 */ /* 0x002e2c0008301800 */
[----:B------:R-:W-:-:S08]  /*0180*/  DFMA R10, -R22, R4, 1 ;  /* 0x3ff00000160a742b */ /* 0x000fd00000000104 */
[----:B------:R-:W-:Y:S01]  /*0190*/  DFMA R10, R4, R10, R4 ;  /* 0x0000000a040a722b */ /* 0x000fe20000000004 */
[----:B0-----:R-:W-:-:S07]  /*01a0*/  FSETP.GEU.AND P1, PT, |R9|, 6.5827683646048100446e-37, PT ;  /* 0x036000000900780b */ /* 0x001fce0003f2e200 */
[----:B------:R-:W-:-:S08]  /*01b0*/  DMUL R16, R8, R10 ;  /* 0x0000000a08107228 */ /* 0x000fd00000000000 */
[----:B------:R-:W-:-:S08]  /*01c0*/  DFMA R4, -R22, R16, R8 ;  /* 0x000000101604722b */ /* 0x000fd00000000108 */
[----:B------:R-:W-:-:S10]  /*01d0*/  DFMA R16, R10, R4, R16 ;  /* 0x000000040a10722b */ /* 0x000fd40000000010 */
[----:B------:R-:W-:-:S05]  /*01e0*/  FFMA R4, RZ, R23, R17 ;  /* 0x00000017ff047223 */ /* 0x000fca0000000011 */
[----:B------:R-:W-:-:S13]  /*01f0*/  FSETP.GT.AND P0, PT, |R4|, 1.469367938527859385e-39, PT ;  /* 0x001000000400780b */ /* 0x000fda0003f04200 */
[----:B------:R-:W-:Y:S05]  /*0200*/  @P0 BRA P1, `(.L_x_0) ;  /* 0x0000000000080947 */ /* 0x000fea0000800000 */
[----:B------:R-:W-:-:S07]  /*0210*/  MOV R4, 0x230 ;  /* 0x0000023000047802 */ /* 0x000fce0000000f00 */
[----:B------:R-:W-:Y:S05]  /*0220*/  CALL.REL.NOINC `($__internal_0_$__cuda_sm20_div_rn_f64_full) ;  /* 0x0000000800907944 */ /* 0x000fea0003c00000 */
.L_x_0:
[----:B------:R-:W0:Y:S01]  /*0230*/  F2I.U64.F64.CEIL R16, R16 ;  /* 0x0000001000107311 */ /* 0x000e220000309800 */
[----:B------:R-:W1:Y:S01]  /*0240*/  LDCU.64 UR12, c[0x0][0x358] ;  /* 0x00006b00ff0c77ac */ /* 0x000e620008000a00 */
[----:B------:R-:W-:Y:S02]  /*0250*/  CS2R R26, SRZ ;  /* 0x00000000001a7805 */ /* 0x000fe4000001ff00 */
[----:B0-----:R-:W-:-:S04]  /*0260*/  ISETP.NE.U32.AND P0, PT, R16, RZ, PT ;  /* 0x000000ff1000720c */ /* 0x001fc80003f05070 */
[----:B------:R-:W-:-:S13]  /*0270*/  ISETP.NE.AND.EX P0, PT, R17, RZ, PT, P0 ;  /* 0x000000ff1100720c */ /* 0x000fda0003f05300 */
[----:B-1----:R-:W-:Y:S05]  /*0280*/  @!P0 BRA `(.L_x_1) ;  /* 0x0000000800588947 */ /* 0x002fea0003800000 */
[----:B------:R-:W0:Y:S01]  /*0290*/  S2UR UR5, SR_CgaCtaId ;  /* 0x00000000000579c3 */ /* 0x000e220000008800 */
[----:B------:R-:W1:Y:S01]  /*02a0*/  LDCU.64 UR6, c[0x0][0x398] ;  /* 0x00007300ff0677ac */ /* 0x000e620008000a00 */
[----:B------:R-:W-:Y:S01]  /*02b0*/  IMAD.MOV.U32 R25, RZ, RZ, RZ ;  /* 0x000000ffff197224 */ /* 0x000fe200078e00ff */
[----:B------:R-:W-:Y:S01]  /*02c0*/  CS2R R26, SRZ ;  /* 0x00000000001a7805 */ /* 0x000fe2000001ff00 */
[----:B------:R-:W-:Y:S01]  /*02d0*/  IMAD.MOV.U32 R19, RZ, RZ, RZ ;  /* 0x000000ffff137224 */ /* 0x000fe200078e00ff */
[----:B------:R-:W-:Y:S01]  /*02e0*/  UMOV UR4, 0x400 ;  /* 0x0000040000047882 */ /* 0x000fe20000000000 */
[----:B------:R-:W2:Y:S01]  /*02f0*/  LDCU UR8, c[0x0][0x3a0] ;  /* 0x00007400ff0877ac */ /* 0x000ea20008000800 */
[----:B------:R-:W-:Y:S01]  /*0300*/  IMAD.WIDE.U32 R4, R2, UR10, R24 ;  /* 0x0000000a02047c25 */ /* 0x000fe2000f8e0018 */
[----:B------:R-:W-:-:S03]  /*0310*/  UIADD3 UR4, UPT, UPT, UR4, 0x2000, URZ ;  /* 0x0000200004047890 */ /* 0x000fc6000fffe0ff */
[----:B-1----:R-:W-:Y:S02]  /*0320*/  IMAD R5, R5, UR6, RZ ;  /* 0x0000000605057c24 */ /* 0x002fe4000f8e02ff */
[----:B------:R-:W-:Y:S01]  /*0330*/  IMAD.WIDE.U32 R22, R4, UR6, R18 ;  /* 0x0000000604167c25 */ /* 0x000fe2000f8e0012 */
[----:B0-----:R-:W-:-:S03]  /*0340*/  ULEA UR4, UR5, UR4, 0x18 ;  /* 0x0000000405047291 */ /* 0x001fc6000f8ec0ff */
[----:B------:R-:W-:Y:S01]  /*0350*/  IMAD R5, R4, UR7, R5 ;  /* 0x0000000704057c24 */ /* 0x000fe2000f8e0205 */
[----:B--2---:R-:W-:Y:S02]  /*0360*/  ULOP3.LUT UR15, UR8, 0x7, URZ, 0xc0, !UPT ;  /* 0x00000007080f7892 */ /* 0x004fe4000f8ec0ff */
[----:B------:R-:W-:Y:S01]  /*0370*/  ULOP3.LUT UR14, UR8, 0x3, URZ, 0xc0, !UPT ;  /* 0x00000003080e7892 */ /* 0x000fe2000f8ec0ff */
[----:B------:R-:W-:Y:S01]  /*0380*/  IMAD.IADD R5, R23, 0x1, R5 ;  /* 0x0000000117057824 */ /* 0x000fe200078e0205 */
[----:B------:R-:W-:Y:S01]  /*0390*/  LEA R4, R24, UR4, 0x8 ;  /* 0x0000000418047c11 */ /* 0x000fe2000f8e40ff */
[----:B------:R-:W-:Y:S01]  /*03a0*/  ULOP3.LUT UR8, UR8, 0xfffffff8, URZ, 0xc0, !UPT ;  /* 0xfffffff808087892 */ /* 0x000fe2000f8ec0ff */
[----:B------:R-:W-:Y:S01]  /*03b0*/  UMOV UR4, URZ ;  /* 0x000000ff00047c82 */ /* 0x000fe20008000000 */
[----:B------:R-:W-:Y:S02]  /*03c0*/  UMOV UR5, URZ ;  /* 0x000000ff00057c82 */ /* 0x000fe40008000000 */
[----:B------:R-:W-:-:S08]  /*03d0*/  VIADD R4, R4, 0x20 ;  /* 0x0000002004047836 */ /* 0x000fd00000000000 */
.L_x_7:
[----:B0-----:R-:W0:Y:S01]  /*03e0*/  LDCU.64 UR6, c[0x0][0x398] ;  /* 0x00007300ff0677ac */ /* 0x001e220008000a00 */
[----:B------:R-:W-:Y:S02]  /*03f0*/  IMAD.MOV.U32 R10, RZ, RZ, R24 ;  /* 0x000000ffff0a7224 */ /* 0x000fe400078e0018 */
[----:B------:R-:W-:Y:S01]  /*0400*/  IMAD.MOV.U32 R11, RZ, RZ, RZ ;  /* 0x000000ffff0b7224 */ /* 0x000fe200078e00ff */
[----:B------:R-:W1:Y:S01]  /*0410*/  LDCU.128 UR16, c[0x0][0x380] ;  /* 0x00007000ff1077ac */ /* 0x000e620008000c00 */
[C---:B------:R-:W-:Y:S02]  /*0420*/  IMAD R7, R2.reuse, UR5, RZ ;  /* 0x0000000502077c24 */ /* 0x040fe4000f8e02ff */
[----:B------:R-:W-:-:S04]  /*0430*/  IMAD.WIDE.U32 R10, R2, UR4, R10 ;  /* 0x00000004020a7c25 */ /* 0x000fc8000f8e000a */
[----:B------:R-:W-:Y:S02]  /*0440*/  IMAD.IADD R7, R11, 0x1, R7 ;  /* 0x000000010b077824 */ /* 0x000fe400078e0207 */
[----:B------:R-:W-:Y:S02]  /*0450*/  IMAD.MOV.U32 R8, RZ, RZ, R22 ;  /* 0x000000ffff087224 */ /* 0x000fe400078e0016 */
[----:B------:R-:W-:Y:S02]  /*0460*/  IMAD.MOV.U32 R9, RZ, RZ, R5 ;  /* 0x000000ffff097224 */ /* 0x000fe400078e0005 */
[----:B------:R-:W-:Y:S02]  /*0470*/  IMAD R11, R0, UR5, RZ ;  /* 0x00000005000b7c24 */ /* 0x000fe4000f8e02ff */
[----:B0-----:R-:W-:Y:S02]  /*0480*/  IMAD R13, R7, UR6, RZ ;  /* 0x00000006070d7c24 */ /* 0x001fe4000f8e02ff */
[----:B------:R-:W-:-:S02]  /*0490*/  IMAD.MOV.U32 R7, RZ, RZ, RZ ;  /* 0x000000ffff077224 */ /* 0x000fc400078e00ff */
[----:B------:R-:W-:-:S04]  /*04a0*/  IMAD.WIDE.U32 R8, R0, UR4, R8 ;  /* 0x0000000400087c25 */ /* 0x000fc8000f8e0008 */
[----:B------:R-:W-:-:S04]  /*04b0*/  IMAD.WIDE.U32 R14, R10, UR6, R6 ;  /* 0x000000060a0e7c25 */ /* 0x000fc8000f8e0006 */
[----:B------:R-:W-:Y:S01]  /*04c0*/  IMAD R7, R10, UR7, R13 ;  /* 0x000000070a077c24 */ /* 0x000fe2000f8e020d */
[----:B-1----:R-:W-:Y:S01]  /*04d0*/  LEA R12, P0, R14, UR16, 0x3 ;  /* 0x000000100e0c7c11 */ /* 0x002fe2000f8018ff */
[----:B------:R-:W-:Y:S01]  /*04e0*/  IMAD.IADD R11, R9, 0x1, R11 ;  /* 0x00000001090b7824 */ /* 0x000fe200078e020b */
[----:B------:R-:W-:Y:S01]  /*04f0*/  LEA R10, P1, R8, UR18, 0x3 ;  /* 0x00000012080a7c11 */ /* 0x000fe2000f8218ff */
[----:B------:R-:W-:-:S03]  /*0500*/  IMAD.IADD R7, R15, 0x1, R7 ;  /* 0x000000010f077824 */ /* 0x000fc600078e0207 */
[----:B------:R-:W-:Y:S02]  /*0510*/  LEA.HI.X R11, R8, UR19, R11, 0x3, P1 ;  /* 0x00000013080b7c11 */ /* 0x000fe400088f1c0b */
[----:B------:R-:W-:Y:S01]  /*0520*/  LEA.HI.X R13, R14, UR17, R7, 0x3, P0 ;  /* 0x000000110e0d7c11 */ /* 0x000fe200080f1c07 */
[----:B------:R-:W0:Y:S01]  /*0530*/  S2UR UR7, SR_CgaCtaId ;  /* 0x00000000000779c3 */ /* 0x000e220000008800 */
[----:B------:R-:W-:Y:S01]  /*0540*/  UMOV UR6, 0x400 ;  /* 0x0000040000067882 */ /* 0x000fe20000000000 */
[----:B------:R-:W1:Y:S01]  /*0550*/  LDCU.64 UR16, c[0x0][0x3a0] ;  /* 0x00007400ff1077ac */ /* 0x000e620008000a00 */
[----:B------:R-:W2:Y:S04]  /*0560*/  LDG.E.64 R10, desc[UR12][R10.64] ;  /* 0x0000000c0a0a7981 */ /* 0x000ea8000c1e1b00 */
[----:B------:R-:W3:Y:S01]  /*0570*/  LDG.E.64 R12, desc[UR12][R12.64] ;  /* 0x0000000c0c0c7981 */ /* 0x000ee2000c1e1b00 */
[----:B------:R-:W-:Y:S01]  /*0580*/  UIADD3 UR9, UPT, UPT, UR6, 0x2000, URZ ;  /* 0x0000200006097890 */ /* 0x000fe2000fffe0ff */
[----:B------:R-:W-:Y:S01]  /*0590*/  IMAD R7, R24, 0x20, R18 ;  /* 0x0000002018077824 */ /* 0x000fe200078e0212 */
[----:B------:R-:W-:-:S02]  /*05a0*/  UIADD3 UR4, UP0, UPT, UR4, 0x1, URZ ;  /* 0x0000000104047890 */ /* 0x000fc4000ff1e0ff */
[----:B0-----:R-:W-:Y:S02]  /*05b0*/  ULEA UR6, UR7, UR6, 0x18 ;  /* 0x0000000607067291 */ /* 0x001fe4000f8ec0ff */
[----:B------:R-:W-:-:S04]  /*05c0*/  ULEA UR9, UR7, UR9, 0x18 ;  /* 0x0000000907097291 */ /* 0x000fc8000f8ec0ff */
[C---:B------:R-:W-:Y:S02]  /*05d0*/  LEA R9, R7.reuse, UR6, 0x3 ;  /* 0x0000000607097c11 */ /* 0x040fe4000f8e18ff */
[----:B------:R-:W-:Y:S01]  /*05e0*/  LEA R7, R7, UR9, 0x3 ;  /* 0x0000000907077c11 */ /* 0x000fe2000f8e18ff */
[----:B------:R-:W-:Y:S02]  /*05f0*/  UIADD3.X UR5, UPT, UPT, URZ, UR5, URZ, UP0, !UPT ;  /* 0x00000005ff057290 */ /* 0x000fe400087fe4ff */
[----:B-1----:R-:W-:-:S04]  /*0600*/  UISETP.NE.U32.AND UP0, UPT, UR16, URZ, UPT ;  /* 0x000000ff1000728c */ /* 0x002fc8000bf05070 */
[----:B------:R-:W-:Y:S01]  /*0610*/  UISETP.NE.AND.EX UP0, UPT, UR17, URZ, UPT, UP0 ;  /* 0x000000ff1100728c */ /* 0x000fe2000bf05300 */
[----:B------:R-:W-:-:S04]  /*0620*/  ISETP.NE.U32.AND P0, PT, R16, UR4, PT ;  /* 0x0000000410007c0c */ /* 0x000fc8000bf05070 */
[----:B------:R-:W-:Y:S01]  /*0630*/  ISETP.NE.AND.EX P0, PT, R17, UR5, PT, P0 ;  /* 0x0000000511007c0c */ /* 0x000fe2000bf05300 */
[----:B---3--:R0:W-:Y:S04]  /*0640*/  STS.64 [R9], R12 ;  /* 0x0000000c09007388 */ /* 0x0081e80000000a00 */
[----:B--2---:R0:W-:Y:S01]  /*0650*/  STS.64 [R7], R10 ;  /* 0x0000000a07007388 */ /* 0x0041e20000000a00 */
[----:B------:R-:W-:Y:S06]  /*0660*/  BAR.SYNC.DEFER_BLOCKING 0x0 ;  /* 0x0000000000007b1d */ /* 0x000fec0000010000 */
[----:B------:R-:W-:Y:S05]  /*0670*/  BRA.U !UP0, `(.L_x_2) ;  /* 0x0000000508547547 */ /* 0x000fea000b800000 */
[----:B------:R-:W-:Y:S01]  /*0680*/  UISETP.GE.U32.AND UP0, UPT, UR16, 0x8, UPT ;  /* 0x000000081000788c */ /* 0x000fe2000bf06070 */
[----:B0-----:R-:W-:-:S03]  /*0690*/  IMAD.MOV.U32 R7, RZ, RZ, RZ ;  /* 0x000000ffff077224 */ /* 0x001fc600078e00ff */
[----:B------:R-:W-:-:S09]  /*06a0*/  UISETP.GE.U32.AND.EX UP0, UPT, UR17, URZ, UPT, UP0 ;  /* 0x000000ff1100728c */ /* 0x000fd2000bf06100 */
[----:B------:R-:W-:Y:S05]  /*06b0*/  BRA.U !UP0, `(.L_x_3) ;  /* 0x0000000108847547 */ /* 0x000fea000b800000 */
[----:B------:R-:W-:Y:S01]  /*06c0*/  LEA R20, R18, UR6, 0x3 ;  /* 0x0000000612147c11 */ /* 0x000fe2000f8e18ff */
[----:B------:R-:W-:Y:S01]  /*06d0*/  IMAD.MOV.U32 R7, RZ, RZ, R4 ;  /* 0x000000ffff077224 */ /* 0x000fe200078e0004 */
[----:B------:R-:W0:Y:S03]  /*06e0*/  LDCU UR11, c[0x0][0x3a4] ;  /* 0x00007480ff0b77ac */ /* 0x000e260008000800 */
[----:B------:R-:W-:Y:S01]  /*06f0*/  VIADD R20, R20, 0x400 ;  /* 0x0000040014147836 */ /* 0x000fe20000000000 */
[----:B------:R-:W-:-:S06]  /*0700*/  UMOV UR7, UR8 ;  /* 0x0000000800077c82 */ /* 0x000fcc0008000000 */
.L_x_4:
[----:B------:R-:W-:Y:S01]  /*0710*/  LDS.64 R8, [R20+-0x400] ;  /* 0xfffc000014087984 */ /* 0x000fe20000000a00 */
[----:B------:R-:W-:-:S03]  /*0720*/  UIADD3 UR7, UP0, UPT, UR7, -0x8, URZ ;  /* 0xfffffff807077890 */ /* 0x000fc6000ff1e0ff */
[----:B------:R-:W1:Y:S01]  /*0730*/  LDS.128 R12, [R7+-0x20] ;  /* 0xffffe000070c7984 */ /* 0x000e620000000c00 */
[----:B0-----:R-:W-:Y:S02]  /*0740*/  UIADD3.X UR11, UPT, UPT, UR11, -0x1, URZ, UP0, !UPT ;  /* 0xffffffff0b0b7890 */ /* 0x001fe400087fe4ff */
[----:B------:R-:W-:Y:S01]  /*0750*/  UISETP.NE.U32.AND UP0, UPT, UR7, URZ, UPT ;  /* 0x000000ff0700728c */ /* 0x000fe2000bf05070 */
[----:B------:R-:W0:Y:S03]  /*0760*/  LDS.64 R28, [R20+-0x300] ;  /* 0xfffd0000141c7984 */ /* 0x000e260000000a00 */
[----:B------:R-:W-:Y:S01]  /*0770*/  UISETP.NE.AND.EX UP0, UPT, UR11, URZ, UPT, UP0 ;  /* 0x000000ff0b00728c */ /* 0x000fe2000bf05300 */
[----:B-1----:R-:W-:Y:S01]  /*0780*/  DFMA R26, R8, R12, R26 ;  /* 0x0000000c081a722b */ /* 0x002fe2000000001a */
[----:B------:R-:W-:Y:S04]  /*0790*/  LDS.64 R12, [R20+-0x200] ;  /* 0xfffe0000140c7984 */ /* 0x000fe80000000a00 */
[----:B------:R-:W1:Y:S03]  /*07a0*/  LDS.128 R8, [R7+-0x10] ;  /* 0xfffff00007087984 */ /* 0x000e660000000c00 */
[----:B0-----:R-:W-:-:S02]  /*07b0*/  DFMA R14, R28, R14, R26 ;  /* 0x0000000e1c0e722b */ /* 0x001fc4000000001a */
[----:B------:R-:W0:Y:S04]  /*07c0*/  LDS.64 R26, [R20+-0x100] ;  /* 0xffff0000141a7984 */ /* 0x000e280000000a00 */
[----:B------:R-:W-:Y:S02]  /*07d0*/  LDS.64 R28, [R20] ;  /* 0x00000000141c7984 */ /* 0x000fe40000000a00 */
[----:B-1----:R-:W-:Y:S02]  /*07e0*/  DFMA R8, R12, R8, R14 ;  /* 0x000000080c08722b */ /* 0x002fe4000000000e */
[----:B------:R-:W1:Y:S06]  /*07f0*/  LDS.128 R12, [R7] ;  /* 0x00000000070c7984 */ /* 0x000e6c0000000c00 */
[----:B0-----:R-:W-:Y:S01]  /*0800*/  DFMA R8, R26, R10, R8 ;  /* 0x0000000a1a08722b */ /* 0x001fe20000000008 */
[----:B------:R-:W0:Y:S07]  /*0810*/  LDS.64 R26, [R20+0x100] ;  /* 0x00010000141a7984 */ /* 0x000e2e0000000a00 */
[----:B-1----:R-:W-:Y:S01]  /*0820*/  DFMA R28, R28, R12, R8 ;  /* 0x0000000c1c1c722b */ /* 0x002fe20000000008 */
[----:B------:R-:W-:Y:S04]  /*0830*/  LDS.64 R12, [R20+0x200] ;  /* 0x00020000140c7984 */ /* 0x000fe80000000a00 */
[----:B------:R1:W2:Y:S03]  /*0840*/  LDS.128 R8, [R7+0x10] ;  /* 0x0000100007087984 */ /* 0x0002a60000000c00 */
[----:B0-----:R-:W-:Y:S01]  /*0850*/  DFMA R14, R26, R14, R28 ;  /* 0x0000000e1a0e722b */ /* 0x001fe2000000001c */
[----:B------:R0:W3:Y:S01]  /*0860*/  LDS.64 R26, [R20+0x300] ;  /* 0x00030000141a7984 */ /* 0x0000e20000000a00 */
[----:B-1----:R-:W-:-:S02]  /*0870*/  VIADD R7, R7, 0x40 ;  /* 0x0000004007077836 */ /* 0x002fc40000000000 */
[----:B0-----:R-:W-:-:S04]  /*0880*/  VIADD R20, R20, 0x800 ;  /* 0x0000080014147836 */ /* 0x001fc80000000000 */
[----:B--2---:R-:W-:-:S08]  /*0890*/  DFMA R8, R12, R8, R14 ;  /* 0x000000080c08722b */ /* 0x004fd0000000000e */
[----:B---3--:R-:W-:Y:S01]  /*08a0*/  DFMA R26, R26, R10, R8 ;  /* 0x0000000a1a1a722b */ /* 0x008fe20000000008 */
[----:B------:R-:W-:Y:S10]  /*08b0*/  BRA.U UP0, `(.L_x_4) ;  /* 0xfffffffd00947547 */ /* 0x000ff4000b83ffff */
[----:B------:R-:W-:-:S07]  /*08c0*/  IMAD.U32 R7, RZ, RZ, UR8 ;  /* 0x00000008ff077e24 */ /* 0x000fce000f8e00ff */
.L_x_3:
[----:B------:R-:W-:-:S04]  /*08d0*/  UISETP.NE.U32.AND UP0, UPT, UR15, URZ, UPT ;  /* 0x000000ff0f00728c */ /* 0x000fc8000bf05070 */
[----:B------:R-:W-:-:S09]  /*08e0*/  UISETP.NE.AND.EX UP0, UPT, URZ, URZ, UPT, UP0 ;  /* 0x000000ffff00728c */ /* 0x000fd2000bf05300 */
[----:B------:R-:W-:Y:S05]  /*08f0*/  BRA.U !UP0, `(.L_x_2) ;  /* 0x0000000108b47547 */ /* 0x000fea000b800000 */
[----:B------:R-:W-:Y:S02]  /*0900*/  UIADD3 UR7, UP0, UPT, UR15, -0x1, URZ ;  /* 0xffffffff0f077890 */ /* 0x000fe4000ff1e0ff */
[----:B------:R-:W-:Y:S02]  /*0910*/  UISETP.NE.U32.AND UP1, UPT, UR14, URZ, UPT ;  /* 0x000000ff0e00728c */ /* 0x000fe4000bf25070 */
[----:B------:R-:W-:Y:S02]  /*0920*/  UIADD3.X UR11, UPT, UPT, URZ, -0x1, URZ, UP0, !UPT ;  /* 0xffffffffff0b7890 */ /* 0x000fe400087fe4ff */
[----:B------:R-:W-:Y:S02]  /*0930*/  UISETP.GE.U32.AND UP0, UPT, UR7, 0x3, UPT ;  /* 0x000000030700788c */ /* 0x000fe4000bf06070 */
[----:B------:R-:W-:Y:S02]  /*0940*/  UISETP.NE.AND.EX UP1, UPT, URZ, URZ, UPT, UP1 ;  /* 0x000000ffff00728c */ /* 0x000fe4000bf25310 */
[----:B------:R-:W-:-:S09]  /*0950*/  UISETP.GE.U32.AND.EX UP0, UPT, UR11, URZ, UPT, UP0 ;  /* 0x000000ff0b00728c */ /* 0x000fd2000bf06100 */
[----:B------:R-:W-:Y:S05]  /*0960*/  BRA.U !UP0, `(.L_x_5) ;  /* 0x00000001083c7547 */ /* 0x000fea000b800000 */
[C---:B------:R-:W-:Y:S02]  /*0970*/  IMAD R28, R7.reuse, 0x20, R18 ;  /* 0x00000020071c7824 */ /* 0x040fe400078e0212 */
[----:B------:R-:W-:Y:S02]  /*0980*/  IMAD R29, R24, 0x20, R7 ;  /* 0x00000020181d7824 */ /* 0x000fe400078e0207 */
[----:B------:R-:W-:Y:S01]  /*0990*/  VIADD R7, R7, 0x4 ;  /* 0x0000000407077836 */ /* 0x000fe20000000000 */
[----:B------:R-:W-:Y:S02]  /*09a0*/  LEA R28, R28, UR6, 0x3 ;  /* 0x000000061c1c7c11 */ /* 0x000fe4000f8e18ff */
[----:B------:R-:W-:-:S03]  /*09b0*/  LEA R29, R29, UR9, 0x3 ;  /* 0x000000091d1d7c11 */ /* 0x000fc6000f8e18ff */
[----:B------:R-:W-:Y:S04]  /*09c0*/  LDS.64 R12, [R28] ;  /* 0x000000001c0c7984 */ /* 0x000fe80000000a00 */
[----:B------:R-:W0:Y:S04]  /*09d0*/  LDS.128 R8, [R29] ;  /* 0x000000001d087984 */ /* 0x000e280000000c00 */
[----:B------:R-:W1:Y:S01]  /*09e0*/  LDS.64 R20, [R28+0x100] ;  /* 0x000100001c147984 */ /* 0x000e620000000a00 */
[----:B0-----:R-:W-:-:S03]  /*09f0*/  DFMA R26, R12, R8, R26 ;  /* 0x000000080c1a722b */ /* 0x001fc6000000001a */
[----:B------:R-:W-:Y:S04]  /*0a00*/  LDS.64 R8, [R28+0x200] ;  /* 0x000200001c087984 */ /* 0x000fe80000000a00 */
[----:B------:R-:W0:Y:S01]  /*0a10*/  LDS.128 R12, [R29+0x10] ;  /* 0x000010001d0c7984 */ /* 0x000e220000000c00 */
[----:B-1----:R-:W-:-:S03]  /*0a20*/  DFMA R10, R20, R10, R26 ;  /* 0x0000000a140a722b */ /* 0x002fc6000000001a */
[----:B------:R-:W1:Y:S05]  /*0a30*/  LDS.64 R26, [R28+0x300] ;  /* 0x000300001c1a7984 */ /* 0x000e6a0000000a00 */
[----:B0-----:R-:W-:-:S08]  /*0a40*/  DFMA R8, R8, R12, R10 ;  /* 0x0000000c0808722b */ /* 0x001fd0000000000a */
[----:B-1----:R-:W-:-:S11]  /*0a50*/  DFMA R26, R26, R14, R8 ;  /* 0x0000000e1a1a722b */ /* 0x002fd60000000008 */
.L_x_5:
[----:B------:R-:W-:Y:S05]  /*0a60*/  BRA.U !UP1, `(.L_x_2) ;  /* 0x0000000109587547 */ /* 0x000fea000b800000 */
[----:B------:R-:W-:Y:S02]  /*0a70*/  UISETP.NE.U32.AND UP0, UPT, UR14, 0x1, UPT ;  /* 0x000000010e00788c */ /* 0x000fe4000bf05070 */
[----:B------:R-:W-:Y:S02]  /*0a80*/  ULOP3.LUT UP1, URZ, UR16, 0x1, URZ, 0xc0, !UPT ;  /* 0x0000000110ff7892 */ /* 0x000fe4000f82c0ff */
[----:B------:R-:W-:-:S09]  /*0a90*/  UISETP.NE.AND.EX UP0, UPT, URZ, URZ, UPT, UP0 ;  /* 0x000000ffff00728c */ /* 0x000fd2000bf05300 */
[----:B------:R-:W-:Y:S05]  /*0aa0*/  BRA.U !UP0, `(.L_x_6) ;  /* 0x0000000108287547 */ /* 0x000fea000b800000 */
[----:B------:R-:W-:Y:S02]  /*0ab0*/  IMAD R9, R24, 0x20, R7 ;  /* 0x0000002018097824 */ /* 0x000fe400078e0207 */
[C---:B------:R-:W-:Y:S02]  /*0ac0*/  IMAD R8, R7.reuse, 0x20, R18 ;  /* 0x0000002007087824 */ /* 0x040fe400078e0212 */
[----:B------:R-:W-:Y:S01]  /*0ad0*/  VIADD R7, R7, 0x2 ;  /* 0x0000000207077836 */ /* 0x000fe20000000000 */
[----:B------:R-:W-:Y:S02]  /*0ae0*/  LEA R10, R9, UR9, 0x3 ;  /* 0x00000009090a7c11 */ /* 0x000fe4000f8e18ff */
[----:B------:R-:W-:-:S04]  /*0af0*/  LEA R20, R8, UR6, 0x3 ;  /* 0x0000000608147c11 */ /* 0x000fc8000f8e18ff */
[----:B------:R-:W-:Y:S04]  /*0b00*/  LDS.128 R8, [R10] ;  /* 0x000000000a087984 */ /* 0x000fe80000000c00 */
[----:B------:R-:W0:Y:S04]  /*0b10*/  LDS.64 R14, [R20] ;  /* 0x00000000140e7984 */ /* 0x000e280000000a00 */
[----:B------:R-:W1:Y:S01]  /*0b20*/  LDS.64 R12, [R20+0x100] ;  /* 0x00010000140c7984 */ /* 0x000e620000000a00 */
[----:B0-----:R-:W-:-:S08]  /*0b30*/  DFMA R8, R14, R8, R26 ;  /* 0x000000080e08722b */ /* 0x001fd0000000001a */
[----:B-1----:R-:W-:-:S11]  /*0b40*/  DFMA R26, R12, R10, R8 ;  /* 0x0000000a0c1a722b */ /* 0x002fd60000000008 */
.L_x_6:
[----:B------:R-:W-:Y:S05]  /*0b50*/  BRA.U !UP1, `(.L_x_2) ;  /* 0x00000001091c7547 */ /* 0x000fea000b800000 */
[----:B------:R-:W-:Y:S01]  /*0b60*/  IMAD R8, R7, 0x20, R18 ;  /* 0x0000002007087824 */ /* 0x000fe200078e0212 */
[----:B------:R-:W-:-:S04]  /*0b70*/  LEA R7, R24, R7, 0x5 ;  /* 0x0000000718077211 */ /* 0x000fc800078e28ff */
[----:B------:R-:W-:Y:S02]  /*0b80*/  LEA R8, R8, UR6, 0x3 ;  /* 0x0000000608087c11 */ /* 0x000fe4000f8e18ff */
[----:B------:R-:W-:-:S04]  /*0b90*/  LEA R7, R7, UR9, 0x3 ;  /* 0x0000000907077c11 */ /* 0x000fc8000f8e18ff */
[----:B------:R-:W-:Y:S04]  /*0ba0*/  LDS.64 R8, [R8] ;  /* 0x0000000008087984 */ /* 0x000fe80000000a00 */
[----:B------:R-:W0:Y:S02]  /*0bb0*/  LDS.64 R10, [R7] ;  /* 0x00000000070a7984 */ /* 0x000e240000000a00 */
[----:B0-----:R-:W-:-:S11]  /*0bc0*/  DFMA R26, R8, R10, R26 ;  /* 0x0000000a081a722b */ /* 0x001fd6000000001a */
.L_x_2:
[----:B------:R-:W-:Y:S06]  /*0bd0*/  BAR.SYNC.DEFER_BLOCKING 0x0 ;  /* 0x0000000000007b1d */ /* 0x000fec0000010000 */
[----:B------:R-:W-:Y:S05]  /*0be0*/  @P0 BRA `(.L_x_7) ;  /* 0xfffffff400fc0947 */ /* 0x000fea000383ffff */
.L_x_1:
[----:B------:R-:W1:Y:S01]  /*0bf0*/  LDCU.128 UR4, c[0x0][0x390] ;  /* 0x00007200ff0477ac */ /* 0x000e620008000c00 */
[----:B0-----:R-:W-:Y:S02]  /*0c00*/  IMAD.MOV.U32 R7, RZ, RZ, RZ ;  /* 0x000000ffff077224 */ /* 0x001fe400078e00ff */
[----:B-1----:R-:W-:-:S04]  /*0c10*/  IMAD.WIDE.U32 R4, R3, UR6, R6 ;  /* 0x0000000603047c25 */ /* 0x002fc8000f8e0006 */
[----:B------:R-:W-:Y:S01]  /*0c20*/  IMAD R3, R3, UR7, R5 ;  /* 0x0000000703037c24 */ /* 0x000fe2000f8e0205 */
[----:B------:R-:W-:-:S04]  /*0c30*/  LEA R2, P0, R4, UR4, 0x3 ;  /* 0x0000000404027c11 */ /* 0x000fc8000f8018ff */
[----:B------:R-:W-:-:S05]  /*0c40*/  LEA.HI.X R3, R4, UR5, R3, 0x3, P0 ;  /* 0x0000000504037c11 */ /* 0x000fca00080f1c03 */
[----:B------:R-:W-:Y:S01]  /*0c50*/  STG.E.64 desc[UR12][R2.64], R26 ;  /* 0x0000001a02007986 */ /* 0x000fe2000c101b0c */
[----:B------:R-:W-:Y:S05]  /*0c60*/  EXIT ;  /* 0x000000000000794d */ /* 0x000fea0003800000 */
        .weak           $__internal_0_$__cuda_sm20_div_rn_f64_full
        .type           $__internal_0_$__cuda_sm20_div_rn_f64_full,@function
        .size           $__internal_0_$__cuda_sm20_div_rn_f64_full,(.L_x_20 - $__internal_0_$__cuda_sm20_div_rn_f64_full)
$__internal_0_$__cuda_sm20_div_rn_f64_full:
[C---:B------:R-:W-:Y:S01]  /*0c70*/  FSETP.GEU.AND P0, PT, |R23|.reuse, 1.469367938527859385e-39, PT ;  /* 0x001000001700780b */ /* 0x040fe20003f0e200 */
[--C-:B------:R-:W-:Y:S01]  /*0c80*/  IMAD.MOV.U32 R10, RZ, RZ, R22.reuse ;  /* 0x000000ffff0a7224 */ /* 0x100fe200078e0016 */
[----:B------:R-:W-:Y:S01]  /*0c90*/  LOP3.LUT R12, R23, 0x800fffff, RZ, 0xc0, !PT ;  /* 0x800fffff170c7812 */ /* 0x000fe200078ec0ff */
[----:B------:R-:W-:Y:S01]  /*0ca0*/  IMAD.MOV.U32 R11, RZ, RZ, R23 ;  /* 0x000000ffff0b7224 */ /* 0x000fe200078e0017 */
[----:B------:R-:W-:Y:S01]  /*0cb0*/  LOP3.LUT R5, R9, 0x7ff00000, RZ, 0xc0, !PT ;  /* 0x7ff0000009057812 */ /* 0x000fe200078ec0ff */
[----:B------:R-:W-:Y:S01]  /*0cc0*/  IMAD.MOV.U32 R16, RZ, RZ, 0x1 ;  /* 0x00000001ff107424 */ /* 0x000fe200078e00ff */
[----:B------:R-:W-:Y:S01]  /*0cd0*/  LOP3.LUT R13, R12, 0x3ff00000, RZ, 0xfc, !PT ;  /* 0x3ff000000c0d7812 */ /* 0x000fe200078efcff */
[----:B------:R-:W-:Y:S01]  /*0ce0*/  IMAD.MOV.U32 R12, RZ, RZ, R22 ;  /* 0x000000ffff0c7224 */ /* 0x000fe200078e0016 */
[----:B------:R-:W-:Y:S01]  /*0cf0*/  LOP3.LUT R22, R23, 0x7ff00000, RZ, 0xc0, !PT ;  /* 0x7ff0000017167812 */ /* 0x000fe200078ec0ff */
[----:B------:R-:W-:Y:S02]  /*0d00*/  IMAD.MOV.U32 R7, RZ, RZ, 0x1ca00000 ;  /* 0x1ca00000ff077424 */ /* 0x000fe400078e00ff */
[----:B------:R-:W-:Y:S01]  /*0d10*/  IMAD.MOV.U32 R26, RZ, RZ, R5 ;  /* 0x000000ffff1a7224 */ /* 0x000fe200078e0005 */
[----:B------:R-:W-:Y:S01]  /*0d20*/  ISETP.GE.U32.AND P1, PT, R5, R22, PT ;  /* 0x000000160500720c */ /* 0x000fe20003f26070 */
[----:B------:R-:W-:-:S06]  /*0d30*/  @!P0 DMUL R12, R10, 8.98846567431157953865e+307 ;  /* 0x7fe000000a0c8828 */ /* 0x000fcc0000000000 */
[----:B------:R-:W0:Y:S02]  /*0d40*/  MUFU.RCP64H R17, R13 ;  /* 0x0000000d00117308 */ /* 0x000e240000001800 */
[----:B0-----:R-:W-:-:S08]  /*0d50*/  DFMA R14, R16, -R12, 1 ;  /* 0x3ff00000100e742b */ /* 0x001fd0000000080c */
[----:B------:R-:W-:-:S08]  /*0d60*/  DFMA R14, R14, R14, R14 ;  /* 0x0000000e0e0e722b */ /* 0x000fd0000000000e */
[----:B------:R-:W-:Y:S01]  /*0d70*/  DFMA R16, R16, R14, R16 ;  /* 0x0000000e1010722b */ /* 0x000fe20000000010 */
[----:B------:R-:W-:Y:S01]  /*0d80*/  SEL R15, R7, 0x63400000, !P1 ;  /* 0x63400000070f7807 */ /* 0x000fe20004800000 */
[----:B------:R-:W-:Y:S01]  /*0d90*/  IMAD.MOV.U32 R14, RZ, RZ, R8 ;  /* 0x000000ffff0e7224 */ /* 0x000fe200078e0008 */
[----:B------:R-:W-:Y:S02]  /*0da0*/  FSETP.GEU.AND P1, PT, |R9|, 1.469367938527859385e-39, PT ;  /* 0x001000000900780b */ /* 0x000fe40003f2e200 */
[----:B------:R-:W-:-:S03]  /*0db0*/  LOP3.LUT R15, R15, 0x800fffff, R9, 0xf8, !PT ;  /* 0x800fffff0f0f7812 */ /* 0x000fc600078ef809 */
[----:B------:R-:W-:-:S08]  /*0dc0*/  DFMA R20, R16, -R12, 1 ;  /* 0x3ff000001014742b */ /* 0x000fd0000000080c */
[----:B------:R-:W-:Y:S01]  /*0dd0*/  DFMA R16, R16, R20, R16 ;  /* 0x000000141010722b */ /* 0x000fe20000000010 */
[----:B------:R-:W-:Y:S10]  /*0de0*/  @P1 BRA `(.L_x_8) ;  /* 0x0000000000201947 */ /* 0x000ff40003800000 */
[----:B------:R-:W-:-:S04]  /*0df0*/  LOP3.LUT R20, R11, 0x7ff00000, RZ, 0xc0, !PT ;  /* 0x7ff000000b147812 */ /* 0x000fc800078ec0ff */
[----:B------:R-:W-:Y:S01]  /*0e00*/  ISETP.GE.U32.AND P1, PT, R5, R20, PT ;  /* 0x000000140500720c */ /* 0x000fe20003f26070 */
[----:B------:R-:W-:-:S03]  /*0e10*/  IMAD.MOV.U32 R20, RZ, RZ, RZ ;  /* 0x000000ffff147224 */ /* 0x000fc600078e00ff */
[----:B------:R-:W-:-:S04]  /*0e20*/  SEL R21, R7, 0x63400000, !P1 ;  /* 0x6340000007157807 */ /* 0x000fc80004800000 */
[----:B------:R-:W-:-:S04]  /*0e30*/  LOP3.LUT R21, R21, 0x80000000, R9, 0xf8, !PT ;  /* 0x8000000015157812 */ /* 0x000fc800078ef809 */
[----:B------:R-:W-:-:S06]  /*0e40*/  LOP3.LUT R21, R21, 0x100000, RZ, 0xfc, !PT ;  /* 0x0010000015157812 */ /* 0x000fcc00078efcff */
[----:B------:R-:W-:-:S10]  /*0e50*/  DFMA R14, R14, 2, -R20 ;  /* 0x400000000e0e782b */ /* 0x000fd40000000814 */
[----:B------:R-:W-:-:S07]  /*0e60*/  LOP3.LUT R26, R15, 0x7ff00000, RZ, 0xc0, !PT ;  /* 0x7ff000000f1a7812 */ /* 0x000fce00078ec0ff */
.L_x_8:
[----:B------:R-:W-:Y:S01]  /*0e70*/  IMAD.MOV.U32 R27, RZ, RZ, R22 ;  /* 0x000000ffff1b7224 */ /* 0x000fe200078e0016 */
[----:B------:R-:W-:Y:S01]  /*0e80*/  @!P0 LOP3.LUT R27, R13, 0x7ff00000, RZ, 0xc0, !PT ;  /* 0x7ff000000d1b8812 */ /* 0x000fe200078ec0ff */
[----:B------:R-:W-:Y:S01]  /*0e90*/  VIADD R28, R26, 0xffffffff ;  /* 0xffffffff1a1c7836 */ /* 0x000fe20000000000 */
[----:B------:R-:W-:-:S04]  /*0ea0*/  DMUL R20, R16, R14 ;  /* 0x0000000e10147228 */ /* 0x000fc80000000000 */
[----:B------:R-:W-:Y:S01]  /*0eb0*/  ISETP.GT.U32.AND P0, PT, R28, 0x7feffffe, PT ;  /* 0x7feffffe1c00780c */ /* 0x000fe20003f04070 */
[----:B------:R-:W-:-:S03]  /*0ec0*/  VIADD R28, R27, 0xffffffff ;  /* 0xffffffff1b1c7836 */ /* 0x000fc60000000000 */
[----:B------:R-:W-:Y:S02]  /*0ed0*/  DFMA R22, R20, -R12, R14 ;  /* 0x8000000c1416722b */ /* 0x000fe4000000000e */
[----:B------:R-:W-:-:S06]  /*0ee0*/  ISETP.GT.U32.OR P0, PT, R28, 0x7feffffe, P0 ;  /* 0x7feffffe1c00780c */ /* 0x000fcc0000704470 */
[----:B------:R-:W-:-:S07]  /*0ef0*/  DFMA R22, R16, R22, R20 ;  /* 0x000000161016722b */ /* 0x000fce0000000014 */
[----:B------:R-:W-:Y:S05]  /*0f00*/  @P0 BRA `(.L_x_9) ;  /* 0x00000000006c0947 */ /* 0x000fea0003800000 */
[----:B------:R-:W-:-:S04]  /*0f10*/  LOP3.LUT R16, R11, 0x7ff00000, RZ, 0xc0, !PT ;  /* 0x7ff000000b107812 */ /* 0x000fc800078ec0ff */
[CC--:B------:R-:W-:Y:S02]  /*0f20*/  VIADDMNMX R8, R5.reuse, -R16.reuse, 0xb9600000, !PT ;  /* 0xb960000005087446 */ /* 0x0c0fe40007800910 */
[----:B------:R-:W-:Y:S02]  /*0f30*/  ISETP.GE.U32.AND P0, PT, R5, R16, PT ;  /* 0x000000100500720c */ /* 0x000fe40003f06070 */
[----:B------:R-:W-:Y:S02]  /*0f40*/  VIMNMX R5, PT, PT, R8, 0x46a00000, PT ;  /* 0x46a0000008057848 */ /* 0x000fe40003fe0100 */
[----:B------:R-:W-:-:S05]  /*0f50*/  SEL R8, R7, 0x63400000, !P0 ;  /* 0x6340000007087807 */ /* 0x000fca0004000000 */
[----:B------:R-:W-:Y:S02]  /*0f60*/  IMAD.IADD R5, R5, 0x1, -R8 ;  /* 0x0000000105057824 */ /* 0x000fe400078e0a08 */
[----:B------:R-:W-:-:S03]  /*0f70*/  IMAD.MOV.U32 R8, RZ, RZ, RZ ;  /* 0x000000ffff087224 */ /* 0x000fc600078e00ff */
[----:B------:R-:W-:-:S06]  /*0f80*/  IADD3 R9, PT, PT, R5, 0x7fe00000, RZ ;  /* 0x7fe0000005097810 */ /* 0x000fcc0007ffe0ff */
[----:B------:R-:W-:-:S10]  /*0f90*/  DMUL R16, R22, R8 ;  /* 0x0000000816107228 */ /* 0x000fd40000000000 */
[----:B------:R-:W-:-:S13]  /*0fa0*/  FSETP.GTU.AND P0, PT, |R17|, 1.469367938527859385e-39, PT ;  /* 0x001000001100780b */ /* 0x000fda0003f0c200 */
[----:B------:R-:W-:Y:S05]  /*0fb0*/  @P0 BRA `(.L_x_10) ;  /* 0x0000000000940947 */ /* 0x000fea0003800000 */
[----:B------:R-:W-:Y:S01]  /*0fc0*/  DFMA R12, R22, -R12, R14 ;  /* 0x8000000c160c722b */ /* 0x000fe2000000000e */
[----:B------:R-:W-:-:S09]  /*0fd0*/  IMAD.MOV.U32 R10, RZ, RZ, RZ ;  /* 0x000000ffff0a7224 */ /* 0x000fd200078e00ff */
[C---:B------:R-:W-:Y:S02]  /*0fe0*/  FSETP.NEU.AND P0, PT, R13.reuse, RZ, PT ;  /* 0x000000ff0d00720b */ /* 0x040fe40003f0d000 */
[----:B------:R-:W-:-:S04]  /*0ff0*/  LOP3.LUT R7, R13, 0x80000000, R11, 0x48, !PT ;  /* 0x800000000d077812 */ /* 0x000fc800078e480b */
[----:B------:R-:W-:-:S07]  /*1000*/  LOP3.LUT R11, R7, R9, RZ, 0xfc, !PT ;  /* 0x00000009070b7212 */ /* 0x000fce00078efcff */
[----:B------:R-:W-:Y:S05]  /*1010*/  @!P0 BRA `(.L_x_10) ;  /* 0x00000000007c8947 */ /* 0x000fea0003800000 */
[----:B------:R-:W-:Y:S01]  /*1020*/  IMAD.MOV R9, RZ, RZ, -R5 ;  /* 0x000000ffff097224 */ /* 0x000fe200078e0a05 */
[----:B------:R-:W-:Y:S01]  /*1030*/  DMUL.RP R10, R22, R10 ;  /* 0x0000000a160a7228 */ /* 0x000fe20000008000 */
[----:B------:R-:W-:Y:S01]  /*1040*/  IMAD.MOV.U32 R8, RZ, RZ, RZ ;  /* 0x000000ffff087224 */ /* 0x000fe200078e00ff */
[----:B------:R-:W-:-:S05]  /*1050*/  IADD3 R5, PT, PT, -R5, -0x43300000, RZ ;  /* 0xbcd0000005057810 */ /* 0x000fca0007ffe1ff */
[----:B------:R-:W-:-:S03]  /*1060*/  DFMA R8, R16, -R8, R22 ;  /* 0x800000081008722b */ /* 0x000fc60000000016 */
[----:B------:R-:W-:-:S07]  /*1070*/  LOP3.LUT R7, R11, R7, RZ, 0x3c, !PT ;  /* 0x000000070b077212 */ /* 0x000fce00078e3cff */
[----:B------:R-:W-:-:S04]  /*1080*/  FSETP.NEU.AND P0, PT, |R9|, R5, PT ;  /* 0x000000050900720b */ /* 0x000fc80003f0d200 */
[----:B------:R-:W-:Y:S02]  /*1090*/  FSEL R16, R10, R16, !P0 ;  /* 0x000000100a107208 */ /* 0x000fe40004000000 */
[----:B------:R-:W-:Y:S01]  /*10a0*/  FSEL R17, R7, R17, !P0 ;  /* 0x0000001107117208 */ /* 0x000fe20004000000 */
[----:B------:R-:W-:Y:S06]  /*10b0*/  BRA `(.L_x_10) ;  /* 0x0000000000547947 */ /* 0x000fec0003800000 */
.L_x_9:
[----:B------:R-:W-:-:S14]  /*10c0*/  DSETP.NAN.AND P0, PT, R8, R8, PT ;  /* 0x000000080800722a */ /* 0x000fdc0003f08000 */
[----:B------:R-:W-:Y:S05]  /*10d0*/  @P0 BRA `(.L_x_11) ;  /* 0x0000000000440947 */ /* 0x000fea0003800000 */
[----:B------:R-:W-:-:S14]  /*10e0*/  DSETP.NAN.AND P0, PT, R10, R10, PT ;  /* 0x0000000a0a00722a */ /* 0x000fdc0003f08000 */
[----:B------:R-:W-:Y:S05]  /*10f0*/  @P0 BRA `(.L_x_12) ;  /* 0x0000000000300947 */ /* 0x000fea0003800000 */
[----:B------:R-:W-:Y:S01]  /*1100*/  ISETP.NE.AND P0, PT, R26, R27, PT ;  /* 0x0000001b1a00720c */ /* 0x000fe20003f05270 */
[----:B------:R-:W-:Y:S02]  /*1110*/  IMAD.MOV.U32 R16, RZ, RZ, 0x0 ;  /* 0x00000000ff107424 */ /* 0x000fe400078e00ff */
[----:B------:R-:W-:-:S10]  /*1120*/  IMAD.MOV.U32 R17, RZ, RZ, -0x80000 ;  /* 0xfff80000ff117424 */ /* 0x000fd400078e00ff */
[----:B------:R-:W-:Y:S05]  /*1130*/  @!P0 BRA `(.L_x_10) ;  /* 0x0000000000348947 */ /* 0x000fea0003800000 */
[----:B------:R-:W-:Y:S02]  /*1140*/  ISETP.NE.AND P0, PT, R26, 0x7ff00000, PT ;  /* 0x7ff000001a00780c */ /* 0x000fe40003f05270 */
[----:B------:R-:W-:Y:S02]  /*1150*/  LOP3.LUT R17, R9, 0x80000000, R11, 0x48, !PT ;  /* 0x8000000009117812 */ /* 0x000fe400078e480b */
[----:B------:R-:W-:-:S13]  /*1160*/  ISETP.EQ.OR P0, PT, R27, RZ, !P0 ;  /* 0x000000ff1b00720c */ /* 0x000fda0004702670 */
[----:B------:R-:W-:Y:S01]  /*1170*/  @P0 LOP3.LUT R5, R17, 0x7ff00000, RZ, 0xfc, !PT ;  /* 0x7ff0000011050812 */ /* 0x000fe200078efcff */
[----:B------:R-:W-:Y:S02]  /*1180*/  @!P0 IMAD.MOV.U32 R16, RZ, RZ, RZ ;  /* 0x000000ffff108224 */ /* 0x000fe400078e00ff */
[----:B------:R-:W-:Y:S02]  /*1190*/  @P0 IMAD.MOV.U32 R16, RZ, RZ, RZ ;  /* 0x000000ffff100224 */ /* 0x000fe400078e00ff */
[----:B------:R-:W-:Y:S01]  /*11a0*/  @P0 IMAD.MOV.U32 R17, RZ, RZ, R5 ;  /* 0x000000ffff110224 */ /* 0x000fe200078e0005 */
[----:B------:R-:W-:Y:S06]  /*11b0*/  BRA `(.L_x_10) ;  /* 0x0000000000147947 */ /* 0x000fec0003800000 */
.L_x_12:
[----:B------:R-:W-:Y:S01]  /*11c0*/  LOP3.LUT R17, R11, 0x80000, RZ, 0xfc, !PT ;  /* 0x000800000b117812 */ /* 0x000fe200078efcff */
[----:B------:R-:W-:Y:S01]  /*11d0*/  IMAD.MOV.U32 R16, RZ, RZ, R10 ;  /* 0x000000ffff107224 */ /* 0x000fe200078e000a */
[----:B------:R-:W-:Y:S06]  /*11e0*/  BRA `(.L_x_10) ;  /* 0x0000000000087947 */ /* 0x000fec0003800000 */
.L_x_11:
[----:B------:R-:W-:Y:S01]  /*11f0*/  LOP3.LUT R17, R9, 0x80000, RZ, 0xfc, !PT ;  /* 0x0008000009117812 */ /* 0x000fe200078efcff */
[----:B------:R-:W-:-:S07]  /*1200*/  IMAD.MOV.U32 R16, RZ, RZ, R8 ;  /* 0x000000ffff107224 */ /* 0x000fce00078e0008 */
.L_x_10:
[----:B------:R-:W-:-:S04]  /*1210*/  IMAD.MOV.U32 R5, RZ, RZ, 0x0 ;  /* 0x00000000ff057424 */ /* 0x000fc800078e00ff */
[----:B------:R-:W-:Y:S05]  /*1220*/  RET.REL.NODEC R4 `(_ZN36_GLOBAL__N__f8246c08_4_k_cu_84434b2b29multiply_dp_gpu_shared_kernelEPdS0_S0_mm) ;  /* 0xffffffec04747950 */ /* 0x000fea0003c3ffff */
.L_x_13:
[----:B------:R-:W-:-:S00]  /*1230*/  BRA `(.L_x_13) ;  /* 0xfffffffc00fc7947 */ /* 0x000fc0000383ffff */
[----:B------:R-:W-:-:S00]  /*1240*/  NOP ;  /* 0x0000000000007918 */ /* 0x000fc00000000000 */
        /* <DEDUP_REMOVED lines=11> */
.L_x_20:


//--------------------- .text._ZN36_GLOBAL__N__f8246c08_4_k_cu_84434b2b22multiply_dp_gpu_kernelEPdS0_S0_m --------------------------
	.section	.text._ZN36_GLOBAL__N__f8246c08_4_k_cu_84434b2b22multiply_dp_gpu_kernelEPdS0_S0_m,"ax",@progbits
	.align	128
.text._ZN36_GLOBAL__N__f8246c08_4_k_cu_84434b2b22multiply_dp_gpu_kernelEPdS0_S0_m:
        .type           _ZN36_GLOBAL__N__f8246c08_4_k_cu_84434b2b22multiply_dp_gpu_kernelEPdS0_S0_m,@function
        .size           _ZN36_GLOBAL__N__f8246c08_4_k_cu_84434b2b22multiply_dp_gpu_kernelEPdS0_S0_m,(.L_x_22 - _ZN36_GLOBAL__N__f8246c08_4_k_cu_84434b2b22multiply_dp_gpu_kernelEPdS0_S0_m)
        .other          _ZN36_GLOBAL__N__f8246c08_4_k_cu_84434b2b22multiply_dp_gpu_kernelEPdS0_S0_m,@"STO_CUDA_ENTRY STV_DEFAULT"
_ZN36_GLOBAL__N__f8246c08_4_k_cu_84434b2b22multiply_dp_gpu_kernelEPdS0_S0_m:
[----:B------:R-:W-:Y:S01]  /*0000*/  LDC R1, c[0x0][0x37c] ;  /* 0x0000df00ff017b82 */ /* 0x000fe20000000800 */
[----:B------:R-:W0:Y:S07]  /*0010*/  S2R R9, SR_TID.Y ;  /* 0x0000000000097919 */ /* 0x000e2e0000002200 */
[----:B------:R-:W0:Y:S01]  /*0020*/  LDC R8, c[0x0][0x364] ;  /* 0x0000d900ff087b82 */ /* 0x000e220000000800 */
[----:B------:R-:W1:Y:S07]  /*0030*/  S2R R0, SR_TID.X ;  /* 0x0000000000007919 */ /* 0x000e6e0000002100 */
[----:B------:R-:W0:Y:S08]  /*0040*/  S2UR UR4, SR_CTAID.Y ;  /* 0x00000000000479c3 */ /* 0x000e300000002600 */
[----:B------:R-:W1:Y:S08]  /*0050*/  S2UR UR5, SR_CTAID.X ;  /* 0x00000000000579c3 */ /* 0x000e700000002500 */
[----:B------:R-:W1:Y:S08]  /*0060*/  LDC R3, c[0x0][0x360] ;  /* 0x0000d800ff037b82 */ /* 0x000e700000000800 */
[----:B------:R-:W2:Y:S01]  /*0070*/  LDC.64 R10, c[0x0][0x398] ;  /* 0x0000e600ff0a7b82 */ /* 0x000ea20000000a00 */
[----:B0-----:R-:W-:-:S02]  /*0080*/  IMAD R8, R8, UR4, R9 ;  /* 0x0000000408087c24 */ /* 0x001fc4000f8e0209 */
[----:B-1----:R-:W-:-:S05]  /*0090*/  IMAD R3, R3, UR5, R0 ;  /* 0x0000000503037c24 */ /* 0x002fca000f8e0200 */
[----:B------:R-:W-:-:S04]  /*00a0*/  ISETP.GT.U32.AND P0, PT, R8, R3, PT ;  /* 0x000000030800720c */ /* 0x000fc80003f04070 */
[----:B------:R-:W-:-:S04]  /*00b0*/  ISETP.GT.U32.AND.EX P0, PT, RZ, RZ, PT, P0 ;  /* 0x000000ffff00720c */ /* 0x000fc80003f04100 */
[----:B------:R-:W-:-:S04]  /*00c0*/  SEL R5, R8, R3, P0 ;  /* 0x0000000308057207 */ /* 0x000fc80000000000 */
[----:B--2---:R-:W-:-:S04]  /*00d0*/  ISETP.GE.U32.AND P0, PT, R5, R10, PT ;  /* 0x0000000a0500720c */ /* 0x004fc80003f06070 */
[----:B------:R-:W-:-:S13]  /*00e0*/  ISETP.GE.U32.AND.EX P0, PT, RZ, R11, PT, P0 ;  /* 0x0000000bff00720c */ /* 0x000fda0003f06100 */
[----:B------:R-:W-:Y:S05]  /*00f0*/  @P0 EXIT ;  /* 0x000000000000094d */ /* 0x000fea0003800000 */
[C---:B------:R-:W-:Y:S01]  /*0100*/  IADD3 R0, P0, PT, R10.reuse, -0x1, RZ ;  /* 0xffffffff0a007810 */ /* 0x040fe20007f1e0ff */
[----:B------:R-:W-:Y:S01]  /*0110*/  IMAD.WIDE.U32 R6, R3, R10, RZ ;  /* 0x0000000a03067225 */ /* 0x000fe200078e00ff */
[----:B------:R-:W-:Y:S01]  /*0120*/  LOP3.LUT R4, R10, 0x7, RZ, 0xc0, !PT ;  /* 0x000000070a047812 */ /* 0x000fe200078ec0ff */
[----:B------:R-:W0:Y:S01]  /*0130*/  LDCU.64 UR4, c[0x0][0x358] ;  /* 0x00006b00ff0477ac */ /* 0x000e220008000a00 */
[----:B------:R-:W-:Y:S01]  /*0140*/  ISETP.GE.U32.AND P1, PT, R0, 0x7, PT ;  /* 0x000000070000780c */ /* 0x000fe20003f26070 */
[----:B------:R-:W-:Y:S01]  /*0150*/  IMAD.MOV.U32 R5, RZ, RZ, RZ ;  /* 0x000000ffff057224 */ /* 0x000fe200078e00ff */
[----:B------:R-:W-:Y:S01]  /*0160*/  IADD3.X R0, PT, PT, R11, -0x1, RZ, P0, !PT ;  /* 0xffffffff0b007810 */ /* 0x000fe200007fe4ff */
[----:B------:R-:W-:Y:S01]  /*0170*/  IMAD.MOV.U32 R25, RZ, RZ, RZ ;  /* 0x000000ffff197224 */ /* 0x000fe200078e00ff */
[----:B------:R-:W-:Y:S02]  /*0180*/  ISETP.NE.U32.AND P0, PT, R4, RZ, PT ;  /* 0x000000ff0400720c */ /* 0x000fe40003f05070 */
[----:B------:R-:W-:-:S02]  /*0190*/  CS2R R20, SRZ ;  /* 0x0000000000147805 */ /* 0x000fc4000001ff00 */
[----:B------:R-:W-:Y:S01]  /*01a0*/  ISETP.GE.U32.AND.EX P1, PT, R0, RZ, PT, P1 ;  /* 0x000000ff0000720c */ /* 0x000fe20003f26110 */
[----:B------:R-:W-:Y:S01]  /*01b0*/  IMAD R24, R3, R11, R7 ;  /* 0x0000000b03187224 */ /* 0x000fe200078e0207 */
[----:B------:R-:W-:-:S11]  /*01c0*/  ISETP.NE.AND.EX P0, PT, RZ, RZ, PT, P0 ;  /* 0x000000ffff00720c */ /* 0x000fd60003f05300 */
[----:B0-----:R-:W-:Y:S05]  /*01d0*/  @!P1 BRA `(.L_x_14) ;  /* 0x0000000400089947 */ /* 0x001fea0003800000 */
[----:B------:R-:W0:Y:S01]  /*01e0*/  LDCU.128 UR8, c[0x0][0x380] ;  /* 0x00007000ff0877ac */ /* 0x000e220008000c00 */
[----:B------:R-:W1:Y:S01]  /*01f0*/  LDC R25, c[0x0][0x39c] ;  /* 0x0000e700ff197b82 */ /* 0x000e620000000800 */
[C---:B------:R-:W-:Y:S01]  /*0200*/  LOP3.LUT R5, R10.reuse, 0xfffffff8, RZ, 0xc0, !PT ;  /* 0xfffffff80a057812 */ /* 0x040fe200078ec0ff */
[C---:B------:R-:W-:Y:S01]  /*0210*/  IMAD.SHL.U32 R29, R10.reuse, 0x8, RZ ;  /* 0x000000080a1d7824 */ /* 0x040fe200078e00ff */
[C-C-:B------:R-:W-:Y:S02]  /*0220*/  SHF.L.U64.HI R26, R10.reuse, 0x6, R11.reuse ;  /* 0x000000060a1a7819 */ /* 0x140fe4000001020b */
[----:B------:R-:W-:Y:S02]  /*0230*/  CS2R R20, SRZ ;  /* 0x0000000000147805 */ /* 0x000fe4000001ff00 */
[----:B------:R-:W-:Y:S01]  /*0240*/  SHF.L.U64.HI R28, R10, 0x3, R11 ;  /* 0x000000030a1c7819 */ /* 0x000fe2000001020b */
[----:B------:R-:W-:Y:S01]  /*0250*/  IMAD.MOV.U32 R3, RZ, RZ, R5 ;  /* 0x000000ffff037224 */ /* 0x000fe200078e0005 */
[----:B0-----:R-:W-:-:S02]  /*0260*/  LEA R0, P1, R8, UR8, 0x3 ;  /* 0x0000000808007c11 */ /* 0x001fc4000f8218ff */
[----:B------:R-:W-:Y:S02]  /*0270*/  LEA R14, P2, R6, UR10, 0x3 ;  /* 0x0000000a060e7c11 */ /* 0x000fe4000f8418ff */
[----:B------:R-:W-:Y:S02]  /*0280*/  LEA.HI.X R27, R8, UR9, RZ, 0x3, P1 ;  /* 0x00000009081b7c11 */ /* 0x000fe400088f1cff */
[----:B------:R-:W-:Y:S01]  /*0290*/  LEA.HI.X R15, R6, UR11, R24, 0x3, P2 ;  /* 0x0000000b060f7c11 */ /* 0x000fe200090f1c18 */
[----:B-1----:R-:W-:Y:S01]  /*02a0*/  IMAD.MOV.U32 R2, RZ, RZ, R25 ;  /* 0x000000ffff027224 */ /* 0x002fe200078e0019 */
[----:B------:R-:W-:-:S05]  /*02b0*/  IADD3 R14, P1, PT, R14, 0x20, RZ ;  /* 0x000000200e0e7810 */ /* 0x000fca0007f3e0ff */
[----:B------:R-:W-:-:S08]  /*02c0*/  IMAD.X R15, RZ, RZ, R15, P1 ;  /* 0x000000ffff0f7224 */ /* 0x000fd000008e060f */
.L_x_15:
[----:B------:R-:W-:Y:S02]  /*02d0*/  IMAD.MOV.U32 R12, RZ, RZ, R14 ;  /* 0x000000ffff0c7224 */ /* 0x000fe400078e000e */
[----:B------:R-:W-:Y:S02]  /*02e0*/  IMAD.MOV.U32 R13, RZ, RZ, R15 ;  /* 0x000000ffff0d7224 */ /* 0x000fe400078e000f */
[----:B------:R-:W-:Y:S02]  /*02f0*/  IMAD.MOV.U32 R14, RZ, RZ, R0 ;  /* 0x000000ffff0e7224 */ /* 0x000fe400078e0000 */
[----:B------:R-:W-:Y:S01]  /*0300*/  IMAD.MOV.U32 R15, RZ, RZ, R27 ;  /* 0x000000ffff0f7224 */ /* 0x000fe200078e001b */
[----:B------:R-:W2:Y:S01]  /*0310*/  LDG.E.64 R16, desc[UR4][R12.64+-0x20] ;  /* 0xffffe0040c107981 */ /* 0x000ea2000c1e1b00 */
[----:B------:R-:W-:-:S03]  /*0320*/  IADD3 R22, P1, PT, R0, R29, RZ ;  /* 0x0000001d00167210 */ /* 0x000fc60007f3e0ff */
[----:B------:R-:W3:Y:S04]  /*0330*/  LDG.E.64 R18, desc[UR4][R12.64+-0x18] ;  /* 0xffffe8040c127981 */ /* 0x000ee8000c1e1b00 */
[----:B------:R-:W2:Y:S01]  /*0340*/  LDG.E.64 R14, desc[UR4][R14.64] ;  /* 0x000000040e0e7981 */ /* 0x000ea2000c1e1b00 */
[----:B------:R-:W-:Y:S01]  /*0350*/  IMAD.X R23, R27, 0x1, R28, P1 ;  /* 0x000000011b177824 */ /* 0x000fe200008e061c */
[----:B--2---:R-:W-:-:S04]  /*0360*/  DFMA R16, R14, R16, R20 ;  /* 0x000000100e10722b */ /* 0x004fc80000000014 */
[----:B------:R-:W3:Y:S01]  /*0370*/  LDG.E.64 R14, desc[UR4][R22.64] ;  /* 0x00000004160e7981 */ /* 0x000ee2000c1e1b00 */
[----:B------:R-:W-:-:S05]  /*0380*/  IADD3 R20, P1, PT, R22, R29, RZ ;  /* 0x0000001d16147210 */ /* 0x000fca0007f3e0ff */
[----:B------:R-:W-:Y:S01]  /*0390*/  IMAD.X R21, R23, 0x1, R28, P1 ;  /* 0x0000000117157824 */ /* 0x000fe200008e061c */
[----:B---3--:R-:W-:-:S04]  /*03a0*/  DFMA R18, R14, R18, R16 ;  /* 0x000000120e12722b */ /* 0x008fc80000000010 */
[----:B------:R0:W2:Y:S04]  /*03b0*/  LDG.E.64 R14, desc[UR4][R20.64] ;  /* 0x00000004140e7981 */ /* 0x0000a8000c1e1b00 */
[----:B------:R-:W2:Y:S01]  /*03c0*/  LDG.E.64 R16, desc[UR4][R12.64+-0x10] ;  /* 0xfffff0040c107981 */ /* 0x000ea2000c1e1b00 */
[----:B0-----:R-:W-:-:S05]  /*03d0*/  IADD3 R20, P1, PT, R20, R29, RZ ;  /* 0x0000001d14147210 */ /* 0x001fca0007f3e0ff */
[----:B------:R-:W-:Y:S01]  /*03e0*/  IMAD.X R21, R21, 0x1, R28, P1 ;  /* 0x0000000115157824 */ /* 0x000fe200008e061c */
[----:B--2---:R-:W-:-:S04]  /*03f0*/  DFMA R16, R14, R16, R18 ;  /* 0x000000100e10722b */ /* 0x004fc80000000012 */
[----:B------:R0:W2:Y:S04]  /*0400*/  LDG.E.64 R14, desc[UR4][R20.64] ;  /* 0x00000004140e7981 */ /* 0x0000a8000c1e1b00 */
[----:B------:R-:W2:Y:S01]  /*0410*/  LDG.E.64 R18, desc[UR4][R12.64+-0x8] ;  /* 0xfffff8040c127981 */ /* 0x000ea2000c1e1b00 */
[----:B------:R-:W-:-:S05]  /*0420*/  IADD3 R22, P1, PT, R20, R29, RZ ;  /* 0x0000001d14167210 */ /* 0x000fca0007f3e0ff */
[----:B------:R-:W-:Y:S01]  /*0430*/  IMAD.X R23, R21, 0x1, R28, P1 ;  /* 0x0000000115177824 */ /* 0x000fe200008e061c */
[----:B0-----:R-:W-:Y:S01]  /*0440*/  IADD3 R20, P1, PT, R22, R29, RZ ;  /* 0x0000001d16147210 */ /* 0x001fe20007f3e0ff */
[----:B--2---:R-:W-:-:S03]  /*0450*/  DFMA R18, R14, R18, R16 ;  /* 0x000000120e12722b */ /* 0x004fc60000000010 */
[----:B------:R-:W2:Y:S04]  /*0460*/  LDG.E.64 R16, desc[UR4][R22.64] ;  /* 0x0000000416107981 */ /* 0x000ea8000c1e1b00 */
[----:B------:R-:W2:Y:S01]  /*0470*/  LDG.E.64 R14, desc[UR4][R12.64] ;  /* 0x000000040c0e7981 */ /* 0x000ea2000c1e1b00 */
[----:B------:R-:W-:-:S03]  /*0480*/  IMAD.X R21, R23, 0x1, R28, P1 ;  /* 0x0000000117157824 */ /* 0x000fc600008e061c */
[----:B------:R-:W3:Y:S01]  /*0490*/  LDG.E.64 R22, desc[UR4][R12.64+0x10] ;  /* 0x000010040c167981 */ /* 0x000ee2000c1e1b00 */
[----:B--2---:R-:W-:-:S03]  /*04a0*/  DFMA R18, R16, R14, R18 ;  /* 0x0000000e1012722b */ /* 0x004fc60000000012 */
[----:B------:R-:W2:Y:S04]  /*04b0*/  LDG.E.64 R16, desc[UR4][R20.64] ;  /* 0x0000000414107981 */ /* 0x000ea8000c1e1b00 */
[----:B------:R-:W2:Y:S02]  /*04c0*/  LDG.E.64 R14, desc[UR4][R12.64+0x8] ;  /* 0x000008040c0e7981 */ /* 0x000ea4000c1e1b00 */
[----:B--2---:R-:W-:Y:S01]  /*04d0*/  DFMA R14, R16, R14, R18 ;  /* 0x0000000e100e722b */ /* 0x004fe20000000012 */
[----:B------:R-:W-:-:S05]  /*04e0*/  IADD3 R16, P1, PT, R20, R29, RZ ;  /* 0x0000001d14107210 */ /* 0x000fca0007f3e0ff */
[----:B------:R-:W-:Y:S01]  /*04f0*/  IMAD.X R17, R21, 0x1, R28, P1 ;  /* 0x0000000115117824 */ /* 0x000fe200008e061c */
[----:B------:R-:W-:-:S04]  /*0500*/  IADD3 R18, P1, PT, R16, R29, RZ ;  /* 0x0000001d10127210 */ /* 0x000fc80007f3e0ff */
[----:B------:R-:W3:Y:S01]  /*0510*/  LDG.E.64 R20, desc[UR4][R16.64] ;  /* 0x0000000410147981 */ /* 0x000ee2000c1e1b00 */
[----:B------:R-:W-:-:S06]  /*0520*/  IMAD.X R19, R17, 0x1, R28, P1 ;  /* 0x0000000111137824 */ /* 0x000fcc00008e061c */
[----:B------:R-:W2:Y:S04]  /*0530*/  LDG.E.64 R18, desc[UR4][R18.64] ;  /* 0x0000000412127981 */ /* 0x000ea8000c1e1b00 */
[----:B------:R-:W2:Y:S01]  /*0540*/  LDG.E.64 R16, desc[UR4][R12.64+0x18] ;  /* 0x000018040c107981 */ /* 0x000ea2000c1e1b00 */
[----:B------:R-:W-:-:S04]  /*0550*/  IADD3 R3, P1, PT, R3, -0x8, RZ ;  /* 0xfffffff803037810 */ /* 0x000fc80007f3e0ff */
[----:B------:R-:W-:Y:S02]  /*0560*/  IADD3.X R2, PT, PT, R2, -0x1, RZ, P1, !PT ;  /* 0xffffffff02027810 */ /* 0x000fe40000ffe4ff */
[----:B------:R-:W-:-:S04]  /*0570*/  ISETP.NE.U32.AND P1, PT, R3, RZ, PT ;  /* 0x000000ff0300720c */ /* 0x000fc80003f25070 */
[----:B------:R-:W-:Y:S02]  /*0580*/  ISETP.NE.AND.EX P1, PT, R2, RZ, PT, P1 ;  /* 0x000000ff0200720c */ /* 0x000fe40003f25310 */
[----:B------:R-:W-:-:S05]  /*0590*/  LEA R0, P2, R10, R0, 0x6 ;  /* 0x000000000a007211 */ /* 0x000fca00078430ff */
[----:B------:R-:W-:Y:S01]  /*05a0*/  IMAD.X R27, R27, 0x1, R26, P2 ;  /* 0x000000011b1b7824 */ /* 0x000fe200010e061a */
[----:B---3--:R-:W-:Y:S01]  /*05b0*/  DFMA R20, R20, R22, R14 ;  /* 0x000000161414722b */ /* 0x008fe2000000000e */
[----:B------:R-:W-:-:S05]  /*05c0*/  IADD3 R14, P3, PT, R12, 0x40, RZ ;  /* 0x000000400c0e7810 */ /* 0x000fca0007f7e0ff */
[----:B------:R-:W-:Y:S02]  /*05d0*/  IMAD.X R15, RZ, RZ, R13, P3 ;  /* 0x000000ffff0f7224 */ /* 0x000fe400018e060d */
[----:B--2---:R-:W-:Y:S01]  /*05e0*/  DFMA R20, R18, R16, R20 ;  /* 0x000000101214722b */ /* 0x004fe20000000014 */
[----:B------:R-:W-:Y:S10]  /*05f0*/  @P1 BRA `(.L_x_15) ;  /* 0xfffffffc00341947 */ /* 0x000ff4000383ffff */
.L_x_14:
[----:B------:R-:W-:Y:S05]  /*0600*/  @!P0 BRA `(.L_x_16) ;  /* 0x0000000400608947 */ /* 0x000fea0003800000 */
[----:B------:R-:W-:Y:S02]  /*0610*/  ISETP.GE.U32.AND P1, PT, R4, 0x4, PT ;  /* 0x000000040400780c */ /* 0x000fe40003f26070 */
[----:B------:R-:W-:Y:S02]  /*0620*/  LOP3.LUT R0, R10, 0x3, RZ, 0xc0, !PT ;  /* 0x000000030a007812 */ /* 0x000fe400078ec0ff */
[----:B------:R-:W-:Y:S02]  /*0630*/  ISETP.GE.U32.AND.EX P1, PT, RZ, RZ, PT, P1 ;  /* 0x000000ffff00720c */ /* 0x000fe40003f26110 */
[----:B------:R-:W-:-:S04]  /*0640*/  ISETP.NE.U32.AND P0, PT, R0, RZ, PT ;  /* 0x000000ff0000720c */ /* 0x000fc80003f05070 */
[----:B------:R-:W-:-:S07]  /*0650*/  ISETP.NE.AND.EX P0, PT, RZ, RZ, PT, P0 ;  /* 0x000000ffff00720c */ /* 0x000fce0003f05300 */
[----:B------:R-:W-:Y:S06]  /*0660*/  @!P1 BRA `(.L_x_17) ;  /* 0x00000000008c9947 */ /* 0x000fec0003800000 */
[----:B------:R-:W0:Y:S01]  /*0670*/  LDCU.128 UR8, c[0x0][0x380] ;  /* 0x00007000ff0877ac */ /* 0x000e220008000c00 */
[----:B------:R-:W-:Y:S01]  /*0680*/  IMAD R12, R25, R10, RZ ;  /* 0x0000000a190c7224 */ /* 0x000fe200078e02ff */
[C---:B------:R-:W-:Y:S01]  /*0690*/  IADD3 R4, P1, PT, R5.reuse, R6, RZ ;  /* 0x0000000605047210 */ /* 0x040fe20007f3e0ff */
[----:B------:R-:W-:Y:S02]  /*06a0*/  IMAD.MOV.U32 R9, RZ, RZ, RZ ;  /* 0x000000ffff097224 */ /* 0x000fe400078e00ff */
[C---:B------:R-:W-:Y:S02]  /*06b0*/  IMAD R15, R5.reuse, R11, R12 ;  /* 0x0000000b050f7224 */ /* 0x040fe400078e020c */
[----:B------:R-:W-:-:S04]  /*06c0*/  IMAD.WIDE.U32 R2, R5, R10, R8 ;  /* 0x0000000a05027225 */ /* 0x000fc800078e0008 */
[----:B------:R-:W-:Y:S02]  /*06d0*/  IMAD.X R13, R25, 0x1, R24, P1 ;  /* 0x00000001190d7824 */ /* 0x000fe400008e0618 */
[----:B------:R-:W-:Y:S01]  /*06e0*/  IMAD.IADD R3, R3, 0x1, R15 ;  /* 0x0000000103037824 */ /* 0x000fe200078e020f */
[----:B0-----:R-:W-:Y:S02]  /*06f0*/  LEA R12, P2, R4, UR10, 0x3 ;  /* 0x0000000a040c7c11 */ /* 0x001fe4000f8418ff */
[----:B------:R-:W-:Y:S02]  /*0700*/  LEA R26, P1, R2, UR8, 0x3 ;  /* 0x00000008021a7c11 */ /* 0x000fe4000f8218ff */
[----:B------:R-:W-:Y:S02]  /*0710*/  LEA.HI.X R13, R4, UR11, R13, 0x3, P2 ;  /* 0x0000000b040d7c11 */ /* 0x000fe400090f1c0d */
[----:B------:R-:W-:-:S03]  /*0720*/  LEA.HI.X R27, R2, UR9, R3, 0x3, P1 ;  /* 0x00000009021b7c11 */ /* 0x000fc600088f1c03 */
[----:B------:R-:W2:Y:S04]  /*0730*/  LDG.E.64 R18, desc[UR4][R12.64] ;  /* 0x000000040c127981 */ /* 0x000ea8000c1e1b00 */
[----:B------:R-:W2:Y:S01]  /*0740*/  LDG.E.64 R22, desc[UR4][R26.64] ;  /* 0x000000041a167981 */ /* 0x000ea2000c1e1b00 */
[----:B------:R-:W-:-:S04]  /*0750*/  IMAD.WIDE.U32 R14, R10, 0x8, RZ ;  /* 0x000000080a0e7825 */ /* 0x000fc800078e00ff */
[----:B------:R-:W-:Y:S01]  /*0760*/  IMAD.SHL.U32 R3, R11, 0x8, RZ ;  /* 0x000000080b037824 */ /* 0x000fe200078e00ff */
[----:B------:R-:W-:-:S03]  /*0770*/  IADD3 R16, P1, PT, R26, R14, RZ ;  /* 0x0000000e1a107210 */ /* 0x000fc60007f3e0ff */
[----:B------:R-:W-:-:S04]  /*0780*/  IMAD.IADD R15, R15, 0x1, R3 ;  /* 0x000000010f0f7824 */ /* 0x000fc800078e0203 */
[----:B------:R-:W-:Y:S01]  /*0790*/  IMAD.X R17, R15, 0x1, R27, P1 ;  /* 0x000000010f117824 */ /* 0x000fe200008e061b */
[-C--:B------:R-:W-:Y:S01]  /*07a0*/  IADD3 R2, P1, PT, R16, R14.reuse, RZ ;  /* 0x0000000e10027210 */ /* 0x080fe20007f3e0ff */
[----:B------:R-:W3:Y:S04]  /*07b0*/  LDG.E.64 R26, desc[UR4][R12.64+0x10] ;  /* 0x000010040c1a7981 */ /* 0x000ee8000c1e1b00 */
[----:B------:R-:W-:Y:S01]  /*07c0*/  IMAD.X R3, R17, 0x1, R15, P1 ;  /* 0x0000000111037824 */ /* 0x000fe200008e060f */
[----:B------:R-:W-:-:S04]  /*07d0*/  IADD3 R14, P1, PT, R2, R14, RZ ;  /* 0x0000000e020e7210 */ /* 0x000fc80007f3e0ff */
[----:B------:R-:W3:Y:S01]  /*07e0*/  LDG.E.64 R28, desc[UR4][R2.64] ;  /* 0x00000004021c7981 */ /* 0x000ee2000c1e1b00 */
[----:B------:R-:W-:-:S06]  /*07f0*/  IMAD.X R15, R3, 0x1, R15, P1 ;  /* 0x00000001030f7824 */ /* 0x000fcc00008e060f */
[----:B------:R-:W4:Y:S04]  /*0800*/  LDG.E.64 R14, desc[UR4][R14.64] ;  /* 0x000000040e0e7981 */ /* 0x000f28000c1e1b00 */
[----:B------:R-:W4:Y:S01]  /*0810*/  LDG.E.64 R2, desc[UR4][R12.64+0x18] ;  /* 0x000018040c027981 */ /* 0x000f22000c1e1b00 */
[----:B--2---:R-:W-:-:S03]  /*0820*/  DFMA R20, R22, R18, R20 ;  /* 0x000000121614722b */ /* 0x004fc60000000014 */
[----:B------:R-:W2:Y:S04]  /*0830*/  LDG.E.64 R18, desc[UR4][R12.64+0x8] ;  /* 0x000008040c127981 */ /* 0x000ea8000c1e1b00 */
[----:B------:R-:W2:Y:S01]  /*0840*/  LDG.E.64 R22, desc[UR4][R16.64] ;  /* 0x0000000410167981 */ /* 0x000ea2000c1e1b00 */
[----:B------:R-:W-:-:S05]  /*0850*/  IADD3 R5, P1, PT, R5, 0x4, RZ ;  /* 0x0000000405057810 */ /* 0x000fca0007f3e0ff */
[----:B------:R-:W-:Y:S01]  /*0860*/  IMAD.X R25, RZ, RZ, R25, P1 ;  /* 0x000000ffff197224 */ /* 0x000fe200008e0619 */
[----:B--2---:R-:W-:-:S08]  /*0870*/  DFMA R18, R22, R18, R20 ;  /* 0x000000121612722b */ /* 0x004fd00000000014 */
[----:B---3--:R-:W-:-:S08]  /*0880*/  DFMA R18, R28, R26, R18 ;  /* 0x0000001a1c12722b */ /* 0x008fd00000000012 */
[----:B----4-:R-:W-:-:S11]  /*0890*/  DFMA R20, R14, R2, R18 ;  /* 0x000000020e14722b */ /* 0x010fd60000000012 */
.L_x_17:
[----:B------:R-:W-:Y:S05]  /*08a0*/  @!P0 BRA `(.L_x_16) ;  /* 0x0000000000b88947 */ /* 0x000fea0003800000 */
[----:B------:R-:W-:Y:S02]  /*08b0*/  ISETP.NE.U32.AND P1, PT, R0, 0x1, PT ;  /* 0x000000010000780c */ /* 0x000fe40003f25070 */
[----:B------:R-:W-:Y:S02]  /*08c0*/  LOP3.LUT R2, R10, 0x1, RZ, 0xc0, !PT ;  /* 0x000000010a027812 */ /* 0x000fe400078ec0ff */
[----:B------:R-:W-:Y:S02]  /*08d0*/  ISETP.NE.AND.EX P1, PT, RZ, RZ, PT, P1 ;  /* 0x000000ffff00720c */ /* 0x000fe40003f25310 */
[----:B------:R-:W-:-:S04]  /*08e0*/  ISETP.NE.U32.AND P0, PT, R2, 0x1, PT ;  /* 0x000000010200780c */ /* 0x000fc80003f05070 */
[----:B------:R-:W-:-:S07]  /*08f0*/  ISETP.NE.U32.AND.EX P0, PT, RZ, RZ, PT, P0 ;  /* 0x000000ffff00720c */ /* 0x000fce0003f05100 */
[----:B------:R-:W-:Y:S06]  /*0900*/  @!P1 BRA `(.L_x_18) ;  /* 0x00000000005c9947 */ /* 0x000fec0003800000 */
[----:B------:R-:W0:Y:S01]  /*0910*/  LDCU.128 UR8, c[0x0][0x380] ;  /* 0x00007000ff0877ac */ /* 0x000e220008000c00 */
[----:B------:R-:W-:Y:S01]  /*0920*/  IMAD R0, R25, R10, RZ ;  /* 0x0000000a19007224 */ /* 0x000fe200078e02ff */
[C---:B------:R-:W-:Y:S01]  /*0930*/  IADD3 R4, P1, PT, R5.reuse, R6, RZ ;  /* 0x0000000605047210 */ /* 0x040fe20007f3e0ff */
[----:B------:R-:W-:Y:S02]  /*0940*/  IMAD.MOV.U32 R14, RZ, RZ, R8 ;  /* 0x000000ffff0e7224 */ /* 0x000fe400078e0008 */
        /* <DEDUP_REMOVED lines=8> */
[----:B------:R-:W-:Y:S02]  /*09d0*/  LEA.HI.X R13, R14, UR9, R13, 0x3, P1 ;  /* 0x000000090e0d7c11 */ /* 0x000fe400088f1c0d */
[C---:B------:R-:W-:Y:S01]  /*09e0*/  LEA R14, P1, R10.reuse, R12, 0x3 ;  /* 0x0000000c0a0e7211 */ /* 0x040fe200078218ff */
[----:B------:R-:W2:Y:S04]  /*09f0*/  LDG.E.64 R18, desc[UR4][R2.64] ;  /* 0x0000000402127981 */ /* 0x000ea8000c1e1b00 */
[----:B------:R-:W2:Y:S01]  /*0a00*/  LDG.E.64 R16, desc[UR4][R12.64] ;  /* 0x000000040c107981 */ /* 0x000ea2000c1e1b00 */
[----:B------:R-:W-:-:S03]  /*0a10*/  LEA.HI.X R15, R10, R13, R11, 0x3, P1 ;  /* 0x0000000d0a0f7211 */ /* 0x000fc600008f1c0b */
[----:B------:R-:W3:Y:S04]  /*0a20*/  LDG.E.64 R22, desc[UR4][R2.64+0x8] ;  /* 0x0000080402167981 */ /* 0x000ee8000c1e1b00 */
[----:B------:R-:W3:Y:S01]  /*0a30*/  LDG.E.64 R14, desc[UR4][R14.64] ;  /* 0x000000040e0e7981 */ /* 0x000ee2000c1e1b00 */
[----:B------:R-:W-:-:S05]  /*0a40*/  IADD3 R5, P1, PT, R5, 0x2, RZ ;  /* 0x0000000205057810 */ /* 0x000fca0007f3e0ff */
[----:B------:R-:W-:Y:S01]  /*0a50*/  IMAD.X R25, RZ, RZ, R25, P1 ;  /* 0x000000ffff197224 */ /* 0x000fe200008e0619 */
[----:B--2---:R-:W-:-:S08]  /*0a60*/  DFMA R16, R16, R18, R20 ;  /* 0x000000121010722b */ /* 0x004fd00000000014 */
[----:B---3--:R-:W-:-:S11]  /*0a70*/  DFMA R20, R22, R14, R16 ;  /* 0x0000000e1614722b */ /* 0x008fd60000000010 */
.L_x_18:
[----:B------:R-:W-:Y:S05]  /*0a80*/  @P0 BRA `(.L_x_16) ;  /* 0x0000000000400947 */ /* 0x000fea0003800000 */
[----:B------:R-:W0:Y:S01]  /*0a90*/  LDCU.128 UR8, c[0x0][0x380] ;  /* 0x00007000ff0877ac */ /* 0x000e220008000c00 */
[----:B------:R-:W-:Y:S01]  /*0aa0*/  IMAD.MOV.U32 R2, RZ, RZ, R8 ;  /* 0x000000ffff027224 */ /* 0x000fe200078e0008 */
[----:B------:R-:W-:Y:S01]  /*0ab0*/  IADD3 R0, P0, PT, R5, R6, RZ ;  /* 0x0000000605007210 */ /* 0x000fe20007f1e0ff */
[----:B------:R-:W-:Y:S02]  /*0ac0*/  IMAD.MOV.U32 R3, RZ, RZ, RZ ;  /* 0x000000ffff037224 */ /* 0x000fe400078e00ff */
[-C--:B------:R-:W-:Y:S02]  /*0ad0*/  IMAD R4, R25, R10.reuse, RZ ;  /* 0x0000000a19047224 */ /* 0x080fe400078e02ff */
[----:B------:R-:W-:-:S04]  /*0ae0*/  IMAD.WIDE.U32 R2, R5, R10, R2 ;  /* 0x0000000a05027225 */ /* 0x000fc800078e0002 */
[----:B------:R-:W-:Y:S02]  /*0af0*/  IMAD R5, R5, R11, R4 ;  /* 0x0000000b05057224 */ /* 0x000fe400078e0204 */
[----:B------:R-:W-:Y:S02]  /*0b00*/  IMAD.X R25, R25, 0x1, R24, P0 ;  /* 0x0000000119197824 */ /* 0x000fe400000e0618 */
[----:B------:R-:W-:Y:S01]  /*0b10*/  IMAD.IADD R3, R3, 0x1, R5 ;  /* 0x0000000103037824 */ /* 0x000fe200078e0205 */
[----:B0-----:R-:W-:Y:S02]  /*0b20*/  LEA R4, P1, R0, UR10, 0x3 ;  /* 0x0000000a00047c11 */ /* 0x001fe4000f8218ff */
[----:B------:R-:W-:Y:S02]  /*0b30*/  LEA R10, P0, R2, UR8, 0x3 ;  /* 0x00000008020a7c11 */ /* 0x000fe4000f8018ff */
[----:B------:R-:W-:Y:S02]  /*0b40*/  LEA.HI.X R5, R0, UR11, R25, 0x3, P1 ;  /* 0x0000000b00057c11 */ /* 0x000fe400088f1c19 */
[----:B------:R-:W-:-:S04]  /*0b50*/  LEA.HI.X R11, R2, UR9, R3, 0x3, P0 ;  /* 0x00000009020b7c11 */ /* 0x000fc800080f1c03 */
[----:B------:R-:W2:Y:S04]  /*0b60*/  LDG.E.64 R4, desc[UR4][R4.64] ;  /* 0x0000000404047981 */ /* 0x000ea8000c1e1b00 */
[----:B------:R-:W2:Y:S02]  /*0b70*/  LDG.E.64 R2, desc[UR4][R10.64] ;  /* 0x000000040a027981 */ /* 0x000ea4000c1e1b00 */
[----:B--2---:R-:W-:-:S11]  /*0b80*/  DFMA R20, R2, R4, R20 ;  /* 0x000000040214722b */ /* 0x004fd60000000014 */
.L_x_16:
[----:B------:R-:W0:Y:S01]  /*0b90*/  LDCU.64 UR6, c[0x0][0x390] ;  /* 0x00007200ff0677ac */ /* 0x000e220008000a00 */
[----:B------:R-:W-:-:S05]  /*0ba0*/  IADD3 R6, P0, PT, R8, R6, RZ ;  /* 0x0000000608067210 */ /* 0x000fca0007f1e0ff */
[----:B------:R-:W-:Y:S01]  /*0bb0*/  IMAD.X R3, RZ, RZ, R24, P0 ;  /* 0x000000ffff037224 */ /* 0x000fe200000e0618 */
[----:B0-----:R-:W-:-:S04]  /*0bc0*/  LEA R2, P0, R6, UR6, 0x3 ;  /* 0x0000000606027c11 */ /* 0x001fc8000f8018ff */
[----:B------:R-:W-:-:S05]  /*0bd0*/  LEA.HI.X R3, R6, UR7, R3, 0x3, P0 ;  /* 0x0000000706037c11 */ /* 0x000fca00080f1c03 */
[----:B------:R-:W-:Y:S01]  /*0be0*/  STG.E.64 desc[UR4][R2.64], R20 ;  /* 0x0000001402007986 */ /* 0x000fe2000c101b04 */
[----:B------:R-:W-:Y:S05]  /*0bf0*/  EXIT ;  /* 0x000000000000794d */ /* 0x000fea0003800000 */
.L_x_19:
        /* <DEDUP_REMOVED lines=16> */
.L_x_22:


//--------------------- .nv.shared._ZN36_GLOBAL__N__f8246c08_4_k_cu_84434b2b29multiply_dp_gpu_shared_kernelEPdS0_S0_mm --------------------------
	.section	.nv.shared._ZN36_GLOBAL__N__f8246c08_4_k_cu_84434b2b29multiply_dp_gpu_shared_kernelEPdS0_S0_mm,"aw",@nobits
	.sectionflags	@""
	.align	8
.nv.shared._ZN36_GLOBAL__N__f8246c08_4_k_cu_84434b2b29multiply_dp_gpu_shared_kernelEPdS0_S0_mm:
	.zero		17408


//--------------------- .nv.shared.reserved.0     --------------------------
	.section	.nv.shared.reserved.0,"aw",@nobits
	.weak		__nv_reservedSMEM_offset_0_alias
	.size		__nv_reservedSMEM_offset_0_alias, 0, 64
	.other		__nv_reservedSMEM_offset_0_alias,@"STO_CUDA_RESERVED_SHARED STV_DEFAULT"
__nv_reservedSMEM_offset_0_alias:
	.zero		0
	.zero		64


//--------------------- .nv.constant0._ZN36_GLOBAL__N__f8246c08_4_k_cu_84434b2b29multiply_dp_gpu_shared_kernelEPdS0_S0_mm --------------------------
	.section	.nv.constant0._ZN36_GLOBAL__N__f8246c08_4_k_cu_84434b2b29multiply_dp_gpu_shared_kernelEPdS0_S0_mm,"a",@progbits
	.sectionflags	@""
	.align	4
.nv.constant0._ZN36_GLOBAL__N__f8246c08_4_k_cu_84434b2b29multiply_dp_gpu_shared_kernelEPdS0_S0_mm:
	.zero		936


//--------------------- .nv.constant0._ZN36_GLOBAL__N__f8246c08_4_k_cu_84434b2b22multiply_dp_gpu_kernelEPdS0_S0_m --------------------------
	.section	.nv.constant0._ZN36_GLOBAL__N__f8246c08_4_k_cu_84434b2b22multiply_dp_gpu_kernelEPdS0_S0_m,"a",@progbits
	.sectionflags	@""
	.align	4
.nv.constant0._ZN36_GLOBAL__N__f8246c08_4_k_cu_84434b2b22multiply_dp_gpu_kernelEPdS0_S0_m:
	.zero		928


//--------------------- SYMBOLS --------------------------

	.type		.nv.reservedSmem.offset0,@object
	.size		.nv.reservedSmem.offset0,0x4
	.type		.nv.reservedSmem.cap,@object
	.size		.nv.reservedSmem.cap,0x4
